	.target	sm_90a

	.elftype	@"ET_EXEC"


//--------------------- .note.nv.tkinfo           --------------------------
	.section	.note.nv.tkinfo,"",@"SHT_NOTE"
	.sectionflags	@"SHF_NOTE_NV_TKINFO"
	.tkinfo
        /*0018*/ 	.word	0x00000002
        /*0030*/ 	.string	""
        /*0030*/ 	.string	"ptxas"
        /*0030*/ 	.string	"Cuda compilation tools, release 13.0, V13.0.88"
        /*0030*/ 	.string	"Build cuda_13.0.r13.0/compiler.36424714_0"
        /*0030*/ 	.string	"-v  -suppress-debug-info  -lineinfo  -arch sm_90a "



//--------------------- .note.nv.cuinfo           --------------------------
	.section	.note.nv.cuinfo,"",@"SHT_NOTE"
	.sectionflags	@"SHF_NOTE_NV_CUINFO"
        /*0018*/ 	.short	0x0002
        /*001a*/ 	.short	0x005a
        /*001c*/ 	.short	0x0082
	.zero		2


//--------------------- .nv.info                  --------------------------
	.section	.nv.info,"",@"SHT_CUDA_INFO"
	.align	4


	//----- nvinfo : EIATTR_REGCOUNT
	.align		4
        /*0000*/ 	.byte	0x04, 0x2f
        /*0002*/ 	.short	(.L_1 - .L_0)
	.align		4
.L_0:
        /*0004*/ 	.word	index@(gluon_wgmma)
        /*0008*/ 	.word	0x0000005a


	//----- nvinfo : EIATTR_FRAME_SIZE
	.align		4
.L_1:
        /*000c*/ 	.byte	0x04, 0x11
        /*000e*/ 	.short	(.L_3 - .L_2)
	.align		4
.L_2:
        /*0010*/ 	.word	index@(gluon_wgmma)
        /*0014*/ 	.word	0x00000000


	//----- nvinfo : EIATTR_MIN_STACK_SIZE
	.align		4
.L_3:
        /*0018*/ 	.byte	0x04, 0x12
        /*001a*/ 	.short	(.L_5 - .L_4)
	.align		4
.L_4:
        /*001c*/ 	.word	index@(gluon_wgmma)
        /*0020*/ 	.word	0x00000000
.L_5:


//--------------------- .nv.compat                --------------------------
	.section	.nv.compat,"",@"SHT_CUDA_COMPAT_INFO"
	.align	4
        /*0000*/ 	.byte	0x02, 0x09, 0x01, 0x00, 0x02, 0x02, 0x04, 0x00, 0x02, 0x05, 0x05, 0x00, 0x03, 0x07, 0x01, 0x01
        /*0010*/ 	.byte	0x02, 0x03, 0x03, 0x00, 0x02, 0x06, 0x01, 0x00, 0x04, 0x0b, 0x08, 0x00, 0x00, 0x00, 0x00, 0x00
        /*0020*/ 	.byte	0x00, 0x00, 0x00, 0x00


//--------------------- .nv.info.gluon_wgmma      --------------------------
	.section	.nv.info.gluon_wgmma,"",@"SHT_CUDA_INFO"
	.sectionflags	@""
	.align	4


	//----- nvinfo : EIATTR_CUDA_API_VERSION
	.align		4
        /*0000*/ 	.byte	0x04, 0x37
        /*0002*/ 	.short	(.L_7 - .L_6)
.L_6:
        /*0004*/ 	.word	0x00000082


	//----- nvinfo : EIATTR_KPARAM_INFO
	.align		4
.L_7:
        /*0008*/ 	.byte	0x04, 0x17
        /*000a*/ 	.short	(.L_9 - .L_8)
.L_8:
        /*000c*/ 	.word	0x00000000
        /*0010*/ 	.short	0x000a
        /*0012*/ 	.short	0x0048
        /*0014*/ 	.byte	0x00, 0xf4, 0x21, 0x00


	//----- nvinfo : EIATTR_KPARAM_INFO
	.align		4
.L_9:
        /*0018*/ 	.byte	0x04, 0x17
        /*001a*/ 	.short	(.L_11 - .L_10)
.L_10:
        /*001c*/ 	.word	0x00000000
        /*0020*/ 	.short	0x0009
        /*0022*/ 	.short	0x0040
        /*0024*/ 	.byte	0x00, 0xf4, 0x21, 0x00


	//----- nvinfo : EIATTR_KPARAM_INFO
	.align		4
.L_11:
        /*0028*/ 	.byte	0x04, 0x17
        /*002a*/ 	.short	(.L_13 - .L_12)
.L_12:
        /*002c*/ 	.word	0x00000000
        /*0030*/ 	.short	0x0008
        /*0032*/ 	.short	0x0038
        /*0034*/ 	.byte	0x00, 0xf0, 0x21, 0x00


	//----- nvinfo : EIATTR_KPARAM_INFO
	.align		4
.L_13:
        /*0038*/ 	.byte	0x04, 0x17
        /*003a*/ 	.short	(.L_15 - .L_14)
.L_14:
        /*003c*/ 	.word	0x00000000
        /*0040*/ 	.short	0x0007
        /*0042*/ 	.short	0x0030
        /*0044*/ 	.byte	0x00, 0xf0, 0x21, 0x00


	//----- nvinfo : EIATTR_KPARAM_INFO
	.align		4
.L_15:
        /*0048*/ 	.byte	0x04, 0x17
        /*004a*/ 	.short	(.L_17 - .L_16)
.L_16:
        /*004c*/ 	.word	0x00000000
        /*0050*/ 	.short	0x0006
        /*0052*/ 	.short	0x0028
        /*0054*/ 	.byte	0x00, 0xf0, 0x21, 0x00


	//----- nvinfo : EIATTR_KPARAM_INFO
	.align		4
.L_17:
        /*0058*/ 	.byte	0x04, 0x17
        /*005a*/ 	.short	(.L_19 - .L_18)
.L_18:
        /*005c*/ 	.word	0x00000000
        /*0060*/ 	.short	0x0005
        /*0062*/ 	.short	0x0020
        /*0064*/ 	.byte	0x00, 0xf0, 0x11, 0x00


	//----- nvinfo : EIATTR_KPARAM_INFO
	.align		4
.L_19:
        /*0068*/ 	.byte	0x04, 0x17
        /*006a*/ 	.short	(.L_21 - .L_20)
.L_20:
        /*006c*/ 	.word	0x00000000
        /*0070*/ 	.short	0x0004
        /*0072*/ 	.short	0x001c
        /*0074*/ 	.byte	0x00, 0xf0, 0x11, 0x00


	//----- nvinfo : EIATTR_KPARAM_INFO
	.align		4
.L_21:
        /*0078*/ 	.byte	0x04, 0x17
        /*007a*/ 	.short	(.L_23 - .L_22)
.L_22:
        /*007c*/ 	.word	0x00000000
        /*0080*/ 	.short	0x0003
        /*0082*/ 	.short	0x0018
        /*0084*/ 	.byte	0x00, 0xf0, 0x11, 0x00


	//----- nvinfo : EIATTR_KPARAM_INFO
	.align		4
.L_23:
        /*0088*/ 	.byte	0x04, 0x17
        /*008a*/ 	.short	(.L_25 - .L_24)
.L_24:
        /*008c*/ 	.word	0x00000000
        /*0090*/ 	.short	0x0002
        /*0092*/ 	.short	0x0010
        /*0094*/ 	.byte	0x00, 0xf4, 0x21, 0x00


	//----- nvinfo : EIATTR_KPARAM_INFO
	.align		4
.L_25:
        /*0098*/ 	.byte	0x04, 0x17
        /*009a*/ 	.short	(.L_27 - .L_26)
.L_26:
        /*009c*/ 	.word	0x00000000
        /*00a0*/ 	.short	0x0001
        /*00a2*/ 	.short	0x0008
        /*00a4*/ 	.byte	0x00, 0xf4, 0x21, 0x00


	//----- nvinfo : EIATTR_KPARAM_INFO
	.align		4
.L_27:
        /*00a8*/ 	.byte	0x04, 0x17
        /*00aa*/ 	.short	(.L_29 - .L_28)
.L_28:
        /*00ac*/ 	.word	0x00000000
        /*00b0*/ 	.short	0x0000
        /*00b2*/ 	.short	0x0000
        /*00b4*/ 	.byte	0x00, 0xf4, 0x21, 0x00


	//----- nvinfo : EIATTR_SPARSE_MMA_MASK
	.align		4
.L_29:
        /*00b8*/ 	.byte	0x03, 0x50
        /*00ba*/ 	.short	0x0000


	//----- nvinfo : EIATTR_MAXREG_COUNT
	.align		4
        /*00bc*/ 	.byte	0x03, 0x1b
        /*00be*/ 	.short	0x00ff


	//----- nvinfo : EIATTR_NUM_BARRIERS
	.align		4
        /*00c0*/ 	.byte	0x02, 0x4c
        /*00c2*/ 	.byte	0x01
	.zero		1


	//----- nvinfo : EIATTR_MERCURY_ISA_VERSION
	.align		4
        /*00c4*/ 	.byte	0x03, 0x5f
        /*00c6*/ 	.short	0x0101


	//----- nvinfo : EIATTR_INT_WARP_WIDE_INSTR_OFFSETS
	.align		4
        /*00c8*/ 	.byte	0x04, 0x31
        /*00ca*/ 	.short	(.L_31 - .L_30)


	//   ....[0]....
.L_30:
        /*00cc*/ 	.word	0x00001300


	//   ....[1]....
        /*00d0*/ 	.word	0x00001320


	//   ....[2]....
        /*00d4*/ 	.word	0x00001330


	//   ....[3]....
        /*00d8*/ 	.word	0x00001410


	//   ....[4]....
        /*00dc*/ 	.word	0x00001920


	//   ....[5]....
        /*00e0*/ 	.word	0x00001930


	//   ....[6]....
        /*00e4*/ 	.word	0x000019a0


	//   ....[7]....
        /*00e8*/ 	.word	0x000019b0


	//   ....[8]....
        /*00ec*/ 	.word	0x00002080


	//   ....[9]....
        /*00f0*/ 	.word	0x00002090


	//----- nvinfo : EIATTR_COOP_GROUP_MASK_REGIDS
	.align		4
.L_31:
        /*00f4*/ 	.byte	0x04, 0x29
        /*00f6*/ 	.short	(.L_33 - .L_32)


	//   ....[0]....
.L_32:
        /*00f8*/ 	.word	0xffffffff


	//   ....[1]....
        /*00fc*/ 	.word	0xffffffff


	//   ....[2]....
        /*0100*/ 	.word	0xffffffff


	//----- nvinfo : EIATTR_COOP_GROUP_INSTR_OFFSETS
	.align		4
.L_33:
        /*0104*/ 	.byte	0x04, 0x28
        /*0106*/ 	.short	(.L_35 - .L_34)


	//   ....[0]....
.L_34:
        /*0108*/ 	.word	0x00000150


	//   ....[1]....
        /*010c*/ 	.word	0x00000720


	//   ....[2]....
        /*0110*/ 	.word	0x00000cd0


	//----- nvinfo : EIATTR_MBARRIER_INSTR_OFFSETS
	.align		4
.L_35:
        /*0114*/ 	.byte	0x04, 0x39
        /*0116*/ 	.short	(.L_37 - .L_36)


	//   ....[0]....
.L_36:
        /*0118*/ 	.word	0x00001490
        /*011c*/ 	.word	0x000000ff
        /*0120*/ 	.word	0x0000c000
        /*0124*/ 	.short	0x0100
        /*0126*/ 	.byte	0x10
	.zero		1


	//   ....[1]....
        /*0128*/ 	.word	0x000015e0
        /*012c*/ 	.word	0x000000ff
        /*0130*/ 	.word	0x0000c008
        /*0134*/ 	.short	0x0100
        /*0136*/ 	.byte	0x10
	.zero		1


	//   ....[2]....
        /*0138*/ 	.word	0x00001610
        /*013c*/ 	.word	0x000000ff
        /*0140*/ 	.word	0x0000c010
        /*0144*/ 	.short	0x0100
        /*0146*/ 	.byte	0x10
	.zero		1


	//   ....[3]....
        /*0148*/ 	.word	0x00001a60
        /*014c*/ 	.word	0x000000ff
        /*0150*/ 	.word	0x0000c000
        /*0154*/ 	.short	0x010a
        /*0156*/ 	.byte	0x1e
	.zero		1


	//   ....[4]....
        /*0158*/ 	.word	0x00001dc0
        /*015c*/ 	.word	0x000000ff
        /*0160*/ 	.word	0x0000c000
        /*0164*/ 	.short	0x0108
        /*0166*/ 	.byte	0x10
	.zero		1


	//   ....[5]....
        /*0168*/ 	.word	0x00001ee0
        /*016c*/ 	.word	0x000000ff
        /*0170*/ 	.word	0x0000c008
        /*0174*/ 	.short	0x0108
        /*0176*/ 	.byte	0x10
	.zero		1


	//   ....[6]....
        /*0178*/ 	.word	0x00001fc0
        /*017c*/ 	.word	0x000000ff
        /*0180*/ 	.word	0x0000c010
        /*0184*/ 	.short	0x0108
        /*0186*/ 	.byte	0x10
	.zero		1


	//   ....[7]....
        /*0188*/ 	.word	0x00002160
        /*018c*/ 	.word	0x000000ff
        /*0190*/ 	.word	0x0000c000
        /*0194*/ 	.short	0x010a
        /*0196*/ 	.byte	0x1e
	.zero		1


	//----- nvinfo : EIATTR_NUM_MBARRIERS
	.align		4
.L_37:
        /*0198*/ 	.byte	0x03, 0x38
        /*019a*/ 	.short	0x0003


	//----- nvinfo : EIATTR_EXIT_INSTR_OFFSETS
	.align		4
        /*019c*/ 	.byte	0x04, 0x1c
        /*019e*/ 	.short	(.L_39 - .L_38)


	//   ....[0]....
.L_38:
        /*01a0*/ 	.word	0x00002150


	//----- nvinfo : EIATTR_REQNTID
	.align		4
.L_39:
        /*01a4*/ 	.byte	0x04, 0x10
        /*01a6*/ 	.short	(.L_41 - .L_40)
.L_40:
        /*01a8*/ 	.word	0x00000100
        /*01ac*/ 	.word	0x00000001
        /*01b0*/ 	.word	0x00000001


	//----- nvinfo : EIATTR_CRS_STACK_SIZE
	.align		4
.L_41:
        /*01b4*/ 	.byte	0x04, 0x1e
        /*01b6*/ 	.short	(.L_43 - .L_42)
.L_42:
        /*01b8*/ 	.word	0x00000000


	//----- nvinfo : EIATTR_CBANK_PARAM_SIZE
	.align		4
.L_43:
        /*01bc*/ 	.byte	0x03, 0x19
        /*01be*/ 	.short	0x0050


	//----- nvinfo : EIATTR_PARAM_CBANK
	.align		4
        /*01c0*/ 	.byte	0x04, 0x0a
        /*01c2*/ 	.short	(.L_45 - .L_44)
	.align		4
.L_44:
        /*01c4*/ 	.word	index@(.nv.constant0.gluon_wgmma)
        /*01c8*/ 	.short	0x0210
        /*01ca*/ 	.short	0x0050


	//----- nvinfo : EIATTR_SW_WAR
	.align		4
.L_45:
        /*01cc*/ 	.byte	0x04, 0x36
        /*01ce*/ 	.short	(.L_47 - .L_46)
.L_46:
        /*01d0*/ 	.word	0x00000008
.L_47:


//--------------------- .nv.callgraph             --------------------------
	.section	.nv.callgraph,"",@"SHT_CUDA_CALLGRAPH"
	.align	4
	.sectionentsize	8
	.align		4
        /*0000*/ 	.word	0x00000000
	.align		4
        /*0004*/ 	.word	0xffffffff
	.align		4
        /*0008*/ 	.word	0x00000000
	.align		4
        /*000c*/ 	.word	0xfffffffe
	.align		4
        /*0010*/ 	.word	0x00000000
	.align		4
        /*0014*/ 	.word	0xfffffffd
	.align		4
        /*0018*/ 	.word	0x00000000
	.align		4
        /*001c*/ 	.word	0xfffffffc


//--------------------- .text.gluon_wgmma         --------------------------
	.section	.text.gluon_wgmma,"ax",@progbits
	.align	128
        .global         gluon_wgmma
        .type           gluon_wgmma,@function
        .size           gluon_wgmma,(.L_x_52 - gluon_wgmma)
        .other          gluon_wgmma,@"STO_CUDA_ENTRY STV_DEFAULT"
gluon_wgmma:
.text.gluon_wgmma:
[----:B------:R-:W-:Y:S01]  /*0000*/  LDC R1, c[0x0][0x28] ;  /* 0x00000a00ff017b82 */ /* 0x000fe20000000800 */
[----:B------:R-:W1:Y:S07]  /*0010*/  S2R R0, SR_TID.X ;  /* 0x0000000000007919 */ /* 0x000e6e0000002100 */
[----:B------:R-:W2:Y:S01]  /*0020*/  S2UR UR4, SR_CgaCtaId ;  /* 0x00000000000479c3 */ /* 0x000ea20000008800 */
[----:B------:R-:W-:Y:S01]  /*0030*/  UMOV UR16, 0x400 ;  /* 0x0000040000107882 */ /* 0x000fe20000000000 */
[----:B------:R-:W-:Y:S01]  /*0040*/  ULDC UR6, c[0x0][0xc] ;  /* 0x0000030000067ab9 */ /* 0x000fe20000000800 */
[----:B------:R-:W-:Y:S01]  /*0050*/  ULDC.64 UR22, c[0x0][0x250] ;  /* 0x0000940000167ab9 */ /* 0x000fe20000000a00 */
[----:B------:R-:W-:Y:S04]  /*0060*/  BSSY B0, `(.L_x_0) ;  /* 0x000001f000007945 */ /* 0x000fe80003800000 */
[----:B------:R-:W3:Y:S08]  /*0070*/  LDC R4, c[0x0][0x228] ;  /* 0x00008a00ff047b82 */ /* 0x000ef00000000800 */
[----:B------:R-:W4:Y:S08]  /*0080*/  LDC R14, c[0x0][0x230] ;  /* 0x00008c00ff0e7b82 */ /* 0x000f300000000800 */
[----:B------:R-:W-:Y:S01]  /*0090*/  S2UR UR27, SR_CTAID.Y ;  /* 0x00000000001b79c3 */ /* 0x000fe20000002600 */
[----:B--2---:R-:W-:-:S03]  /*00a0*/  ULEA UR16, UR4, UR16, 0x18 ;  /* 0x0000001004107291 */ /* 0x004fc6000f8ec03f */
[----:B------:R-:W-:Y:S01]  /*00b0*/  ULDC UR4, c[0x0][0x10] ;  /* 0x0000040000047ab9 */ /* 0x000fe20000000800 */
[----:B-1----:R-:W-:-:S03]  /*00c0*/  LOP3.LUT R6, R0, 0xff, RZ, 0xc0, !PT ;  /* 0x000000ff00067812 */ /* 0x002fc600078ec0ff */
[----:B------:R-:W1:Y:S01]  /*00d0*/  S2UR UR5, SR_CTAID.Z ;  /* 0x00000000000579c3 */ /* 0x000e620000002700 */
[----:B---3--:R-:W-:Y:S01]  /*00e0*/  VIADD R4, R4, 0xffffffff ;  /* 0xffffffff04047836 */ /* 0x008fe20000000000 */
[C---:B------:R-:W-:Y:S02]  /*00f0*/  ISETP.GE.U32.AND P0, PT, R6.reuse, 0x20, PT ;  /* 0x000000200600780c */ /* 0x040fe40003f06070 */
[C---:B------:R-:W-:Y:S02]  /*0100*/  ISETP.NE.U32.AND P2, PT, R6.reuse, RZ, PT ;  /* 0x000000ff0600720c */ /* 0x040fe40003f45070 */
[----:B------:R-:W-:Y:S02]  /*0110*/  LEA R12, R6, UR16, 0x2 ;  /* 0x00000010060c7c11 */ /* 0x000fe4000f8e10ff */
[----:B------:R-:W2:Y:S01]  /*0120*/  S2UR UR28, SR_CTAID.X ;  /* 0x00000000001c79c3 */ /* 0x000ea20000002500 */
[----:B----4-:R-:W-:-:S06]  /*0130*/  VIADD R13, R14, 0xffffffff ;  /* 0xffffffff0e0d7836 */ /* 0x010fcc0000000000 */
[----:B------:R3:W-:Y:S01]  /*0140*/  @!P0 STS [R12], RZ ;  /* 0x000000ff0c008388 */ /* 0x0007e20000000800 */
[----:B------:R-:W-:-:S03]  /*0150*/  NOP ;  /* 0x0000000000007918 */ /* 0x000fc60000000000 */
[----:B------:R3:W-:Y:S01]  /*0160*/  @!P2 STS [UR16+0x24], R4 ;  /* 0x00002404ff00a988 */ /* 0x0007e20008000810 */
[----:B-1----:R-:W-:-:S03]  /*0170*/  UIMAD UR4, UR5, UR4, UR27 ;  /* 0x00000004050472a4 */ /* 0x002fc6000f8e021b */
[----:B------:R3:W-:Y:S01]  /*0180*/  @!P2 STS [UR16+0x20], R13 ;  /* 0x0000200dff00a988 */ /* 0x0007e20008000810 */
[----:B--2---:R-:W-:-:S04]  /*0190*/  UIMAD UR4, UR4, UR6, UR28 ;  /* 0x00000006040472a4 */ /* 0x004fc8000f8e021c */
[----:B------:R-:W-:-:S03]  /*01a0*/  UIMAD UR5, UR4, 0x180, URZ ;  /* 0x00000180040578a4 */ /* 0x000fc6000f8e023f */
[----:B------:R-:W-:Y:S01]  /*01b0*/  UMOV UR4, URZ ;  /* 0x0000003f00047c82 */ /* 0x000fe20008000000 */
[----:B------:R-:W-:-:S04]  /*01c0*/  UIADD3 UR18, UP0, UR5, UR22, URZ ;  /* 0x0000001605127290 */ /* 0x000fc8000ff1e03f */
[----:B------:R-:W-:Y:S01]  /*01d0*/  ULEA.HI.X.SX32 UR19, UR5, UR23, 0x1, UP0 ;  /* 0x0000001705137291 */ /* 0x000fe200080f0e3f */
[----:B---3--:R-:W-:Y:S11]  /*01e0*/  @P2 BRA `(.L_x_1) ;  /* 0x0000000000182947 */ /* 0x008ff60003800000 */
[----:B------:R-:W1:Y:S01]  /*01f0*/  LDS R2, [UR16+0x8] ;  /* 0x00000810ff027984 */ /* 0x000e620008000800 */
[----:B------:R-:W2:Y:S01]  /*0200*/  LDC.64 R8, c[0x0][0x210] ;  /* 0x00008400ff087b82 */ /* 0x000ea20000000a00 */
[----:B------:R-:W-:Y:S02]  /*0210*/  IMAD.MOV.U32 R3, RZ, RZ, 0x70 ;  /* 0x00000070ff037424 */ /* 0x000fe400078e00ff */
[----:B--2---:R2:W-:Y:S03]  /*0220*/  STS.64 [UR16], R8 ;  /* 0x00000008ff007988 */ /* 0x0045e60008000a10 */
[----:B-1----:R-:W-:-:S05]  /*0230*/  LOP3.LUT R2, R2, 0x10, R3, 0xd8, !PT ;  /* 0x0000001002027812 */ /* 0x002fca00078ed803 */
[----:B------:R2:W-:Y:S02]  /*0240*/  STS [UR16+0x8], R2 ;  /* 0x00000802ff007988 */ /* 0x0005e40008000810 */
.L_x_1:
[----:B------:R-:W-:Y:S05]  /*0250*/  BSYNC B0 ;  /* 0x0000000000007941 */ /* 0x000fea0003800000 */
.L_x_0:
[----:B------:R-:W-:Y:S04]  /*0260*/  BSSY B0, `(.L_x_2) ;  /* 0x000000a000007945 */ /* 0x000fe80003800000 */
[----:B------:R-:W-:Y:S05]  /*0270*/  @P2 BRA `(.L_x_3) ;  /* 0x0000000000202947 */ /* 0x000fea0003800000 */
[----:B--2---:R-:W1:Y:S01]  /*0280*/  LDS R2, [UR16+0x34] ;  /* 0x00003410ff027984 */ /* 0x004e620008000800 */
[----:B------:R-:W-:Y:S02]  /*0290*/  IMAD.MOV.U32 R3, RZ, RZ, 0x1f000000 ;  /* 0x1f000000ff037424 */ /* 0x000fe400078e00ff */
[----:B------:R-:W-:Y:S01]  /*02a0*/  @!P2 IMAD.MOV.U32 R5, RZ, RZ, 0x7f ;  /* 0x0000007fff05a424 */ /* 0x000fe200078e00ff */
[----:B------:R-:W2:Y:S02]  /*02b0*/  @!P2 LDS R8, [UR16+0x38] ;  /* 0x00003810ff08a984 */ /* 0x000ea40008000800 */
[----:B-1----:R-:W-:Y:S02]  /*02c0*/  LOP3.LUT R2, R2, 0xff000000, R3, 0xb8, !PT ;  /* 0xff00000002027812 */ /* 0x002fe400078eb803 */
[----:B--2---:R-:W-:-:S03]  /*02d0*/  @!P2 LOP3.LUT R3, R8, 0xff, R5, 0xb8, !PT ;  /* 0x000000ff0803a812 */ /* 0x004fc600078eb805 */
[----:B------:R1:W-:Y:S04]  /*02e0*/  STS [UR16+0x34], R2 ;  /* 0x00003402ff007988 */ /* 0x0003e80008000810 */
[----:B------:R1:W-:Y:S02]  /*02f0*/  @!P2 STS [UR16+0x38], R3 ;  /* 0x00003803ff00a988 */ /* 0x0003e40008000810 */
.L_x_3:
[----:B------:R-:W-:Y:S05]  /*0300*/  BSYNC B0 ;  /* 0x0000000000007941 */ /* 0x000fea0003800000 */
.L_x_2:
[----:B------:R-:W-:Y:S04]  /*0310*/  BSSY B0, `(.L_x_4) ;  /* 0x000000e000007945 */ /* 0x000fe80003800000 */
[----:B------:R-:W-:Y:S05]  /*0320*/  @P2 BRA `(.L_x_5) ;  /* 0x0000000000302947 */ /* 0x000fea0003800000 */
[----:B-1----:R-:W1:Y:S01]  /*0330*/  LDS R3, [UR16+0x34] ;  /* 0x00003410ff037984 */ /* 0x002e620008000800 */
[----:B------:R-:W3:Y:S03]  /*0340*/  LDC.64 R10, c[0x0][0x238] ;  /* 0x00008e00ff0a7b82 */ /* 0x000ee60000000a00 */
[----:B--2---:R-:W2:Y:S01]  /*0350*/  LDS R2, [UR16+0x1c] ;  /* 0x00001c10ff027984 */ /* 0x004ea20008000800 */
[C---:B---3--:R-:W-:Y:S01]  /*0360*/  SHF.L.U64.HI R8, R10.reuse, 0x1, R11 ;  /* 0x000000010a087819 */ /* 0x048fe2000001020b */
[----:B------:R-:W-:-:S03]  /*0370*/  IMAD.SHL.U32 R5, R10, 0x2, RZ ;  /* 0x000000020a057824 */ /* 0x000fc600078e00ff */
[--C-:B------:R-:W-:Y:S02]  /*0380*/  SHF.R.U32.HI R7, RZ, 0x4, R8.reuse ;  /* 0x00000004ff077819 */ /* 0x100fe40000011608 */
[----:B------:R-:W-:-:S05]  /*0390*/  SHF.R.U64 R5, R5, 0x4, R8 ;  /* 0x0000000405057819 */ /* 0x000fca0000001208 */
[----:B------:R3:W-:Y:S01]  /*03a0*/  STS [UR16+0xc], R5 ;  /* 0x00000c05ff007988 */ /* 0x0007e20008000810 */
[----:B-1----:R-:W-:Y:S02]  /*03b0*/  LOP3.LUT R3, R3, 0x7, RZ, 0xb8, !PT ;  /* 0x0000000703037812 */ /* 0x002fe400078eb8ff */
[----:B--2---:R-:W-:-:S03]  /*03c0*/  LOP3.LUT R2, R2, 0xf, R7, 0xb8, !PT ;  /* 0x0000000f02027812 */ /* 0x004fc600078eb807 */
[----:B------:R3:W-:Y:S04]  /*03d0*/  STS [UR16+0x34], R3 ;  /* 0x00003403ff007988 */ /* 0x0007e80008000810 */
[----:B------:R3:W-:Y:S02]  /*03e0*/  STS [UR16+0x1c], R2 ;  /* 0x00001c02ff007988 */ /* 0x0007e40008000810 */
.L_x_5:
[----:B------:R-:W-:Y:S05]  /*03f0*/  BSYNC B0 ;  /* 0x0000000000007941 */ /* 0x000fea0003800000 */
.L_x_4:
[----:B------:R-:W-:Y:S04]  /*0400*/  BSSY B1, `(.L_x_6) ;  /* 0x000001a000017945 */ /* 0x000fe80003800000 */
[----:B------:R-:W-:Y:S04]  /*0410*/  BSSY B0, `(.L_x_7) ;  /* 0x0000015000007945 */ /* 0x000fe80003800000 */
[----:B------:R-:W-:Y:S05]  /*0420*/  @P2 BRA `(.L_x_8) ;  /* 0x0000000000202947 */ /* 0x000fea0003800000 */
[----:B-123--:R-:W1:Y:S02]  /*0430*/  LDS R2, [UR16+0x34] ;  /* 0x00003410ff027984 */ /* 0x00ee640008000800 */
[----:B-1----:R-:W-:-:S05]  /*0440*/  LOP3.LUT R2, R2, 0x38, RZ, 0xb8, !PT ;  /* 0x0000003802027812 */ /* 0x002fca00078eb8ff */
[----:B------:R1:W-:Y:S01]  /*0450*/  STS [UR16+0x34], R2 ;  /* 0x00003402ff007988 */ /* 0x0003e20008000810 */
[----:B------:R-:W-:Y:S05]  /*0460*/  @P2 BRA `(.L_x_9) ;  /* 0x0000000000202947 */ /* 0x000fea0003800000 */
[----:B-1----:R-:W1:Y:S01]  /*0470*/  LDS R2, [UR16+0x8] ;  /* 0x00000810ff027984 */ /* 0x002e620008000800 */
[----:B------:R-:W-:-:S05]  /*0480*/  IMAD.MOV.U32 R3, RZ, RZ, 0x780 ;  /* 0x00000780ff037424 */ /* 0x000fca00078e00ff */
[----:B-1----:R-:W-:-:S05]  /*0490*/  LOP3.LUT R2, R2, 0x500, R3, 0xd8, !PT ;  /* 0x0000050002027812 */ /* 0x002fca00078ed803 */
[----:B------:R4:W-:Y:S02]  /*04a0*/  STS [UR16+0x8], R2 ;  /* 0x00000802ff007988 */ /* 0x0009e40008000810 */
.L_x_8:
[----:B------:R-:W-:Y:S05]  /*04b0*/  @P2 BRA `(.L_x_10) ;  /* 0x0000000000282947 */ /* 0x000fea0003800000 */
[----:B-1234-:R-:W1:Y:S02]  /*04c0*/  LDS R2, [UR16+0x8] ;  /* 0x00000810ff027984 */ /* 0x01ee640008000800 */
[----:B-1----:R-:W-:-:S05]  /*04d0*/  LOP3.LUT R2, R2, 0x1800, RZ, 0xb8, !PT ;  /* 0x0000180002027812 */ /* 0x002fca00078eb8ff */
[----:B------:R2:W-:Y:S02]  /*04e0*/  STS [UR16+0x8], R2 ;  /* 0x00000802ff007988 */ /* 0x0005e40008000810 */
.L_x_9:
[----:B------:R-:W-:Y:S05]  /*04f0*/  @P2 BREAK B0 ;  /* 0x0000000000002942 */ /* 0x000fea0003800000 */
[----:B------:R-:W-:Y:S05]  /*0500*/  @P2 BRA `(.L_x_11) ;  /* 0x0000000000242947 */ /* 0x000fea0003800000 */
[----:B------:R-:W3:Y:S01]  /*0510*/  LDS R3, [UR16+0x8] ;  /* 0x00000810ff037984 */ /* 0x000ee20008000800 */
[----:B-12---:R-:W-:-:S05]  /*0520*/  IMAD.MOV.U32 R2, RZ, RZ, 0x6000 ;  /* 0x00006000ff027424 */ /* 0x006fca00078e00ff */
[----:B---3--:R-:W-:-:S04]  /*0530*/  LOP3.LUT R2, R3, 0x4000, R2, 0xd8, !PT ;  /* 0x0000400003027812 */ /* 0x008fc800078ed802 */
[----:B------:R-:W-:-:S05]  /*0540*/  LOP3.LUT R2, R2, 0x400000, RZ, 0xb8, !PT ;  /* 0x0040000002027812 */ /* 0x000fca00078eb8ff */
[----:B------:R5:W-:Y:S02]  /*0550*/  STS [UR16+0x8], R2 ;  /* 0x00000802ff007988 */ /* 0x000be40008000810 */
.L_x_10:
[----:B------:R-:W-:Y:S05]  /*0560*/  BSYNC B0 ;  /* 0x0000000000007941 */ /* 0x000fea0003800000 */
.L_x_7:
[----:B-12345:R-:W1:Y:S02]  /*0570*/  @!P2 LDS R2, [UR16+0x8] ;  /* 0x00000810ff02a984 */ /* 0x03ee640008000800 */
[----:B-1----:R-:W-:-:S05]  /*0580*/  @!P2 LOP3.LUT R2, R2, 0x8000, RZ, 0xb8, !PT ;  /* 0x000080000202a812 */ /* 0x002fca00078eb8ff */
[----:B------:R3:W-:Y:S02]  /*0590*/  @!P2 STS [UR16+0x8], R2 ;  /* 0x00000802ff00a988 */ /* 0x0007e40008000810 */
.L_x_11:
[----:B------:R-:W-:Y:S05]  /*05a0*/  BSYNC B1 ;  /* 0x0000000000017941 */ /* 0x000fea0003800000 */
.L_x_6:
[----:B------:R-:W-:Y:S05]  /*05b0*/  WARPSYNC.ALL ;  /* 0x0000000000007948 */ /* 0x000fea0003800000 */
[----:B------:R-:W4:Y:S02]  /*05c0*/  LDC R5, c[0x0][0x22c] ;  /* 0x00008b00ff057b82 */ /* 0x000f240000000800 */
[----:B----4-:R-:W-:Y:S01]  /*05d0*/  VIADD R5, R5, 0xffffffff ;  /* 0xffffffff05057836 */ /* 0x010fe20000000000 */
[----:B------:R-:W-:Y:S06]  /*05e0*/  @P0 BRA `(.L_x_12) ;  /* 0x0000000000280947 */ /* 0x000fec0003800000 */
[----:B-123--:R-:W1:Y:S01]  /*05f0*/  S2R R2, SR_LANEID ;  /* 0x0000000000027919 */ /* 0x00ee620000000000 */
[----:B------:R-:W-:Y:S05]  /*0600*/  WARPSYNC.ALL ;  /* 0x0000000000007948 */ /* 0x000fea0003800000 */
[----:B-1----:R-:W-:-:S05]  /*0610*/  IMAD.SHL.U32 R7, R2, 0x4, RZ ;  /* 0x0000000402077824 */ /* 0x002fca00078e00ff */
[----:B------:R-:W1:Y:S01]  /*0620*/  LDS R9, [R7+UR16] ;  /* 0x0000001007097984 */ /* 0x000e620008000800 */
[----:B------:R-:W-:-:S05]  /*0630*/  IADD3 R2, P1, R7, UR18, RZ ;  /* 0x0000001207027c10 */ /* 0x000fca000ff3e0ff */
[----:B------:R-:W-:-:S05]  /*0640*/  IMAD.X R3, RZ, RZ, UR19, P1 ;  /* 0x00000013ff037e24 */ /* 0x000fca00088e06ff */
[----:B-1----:R4:W5:Y:S01]  /*0650*/  ATOMG.E.EXCH.STRONG.GPU PT, RZ, [R2], R9 ;  /* 0x0000000902ff73a8 */ /* 0x00296200041ee100 */
[----:B------:R-:W-:-:S04]  /*0660*/  DEPBAR {5,4,3,2,1,0} ;  /* 0x0000003f0000791a */ /* 0x000fc80000000000 */
[----:B------:R4:W-:Y:S01]  /*0670*/  UTMACCTL.IV [UR18] ;  /* 0x00000000120079b9 */ /* 0x0009e20008000000 */
[----:B------:R-:W-:Y:S01]  /*0680*/  NOP ;  /* 0x0000000000007918 */ /* 0x000fe20000000000 */
.L_x_12:
[----:B------:R-:W-:Y:S05]  /*0690*/  @P0 BRA `(.L_x_13) ;  /* 0x00000000000c0947 */ /* 0x000fea0003800000 */
[----:B------:R0:W-:Y:S01]  /*06a0*/  UTMACMDFLUSH ;  /* 0x00000000000079b7 */ /* 0x0001e20000000000 */
[----:B------:R-:W-:Y:S05]  /*06b0*/  @P0 BRA `(.L_x_13) ;  /* 0x0000000000040947 */ /* 0x000fea0003800000 */
[----:B------:R-:W-:-:S04]  /*06c0*/  DEPBAR.LE SB0, 0x0 ;  /* 0x000080000000791a */ /* 0x000fc80000000000 */
.L_x_13:
[----:B------:R-:W-:Y:S05]  /*06d0*/  WARPSYNC.ALL ;  /* 0x0000000000007948 */ /* 0x000fea0003800000 */
[----:B-----5:R-:W-:Y:S06]  /*06e0*/  BAR.SYNC.DEFER_BLOCKING 0x0 ;  /* 0x0000000000007b1d */ /* 0x020fec0000010000 */
[----:B------:R-:W-:Y:S02]  /*06f0*/  BSSY B1, `(.L_x_14) ;  /* 0x000000b000017945 */ /* 0x000fe40003800000 */
[----:B------:R-:W-:Y:S06]  /*0700*/  BAR.SYNC.DEFER_BLOCKING 0x0 ;  /* 0x0000000000007b1d */ /* 0x000fec0000010000 */
[----:B------:R5:W-:Y:S01]  /*0710*/  @!P0 STS [R12], RZ ;  /* 0x000000ff0c008388 */ /* 0x000be20000000800 */
[----:B------:R-:W-:Y:S01]  /*0720*/  NOP ;  /* 0x0000000000007918 */ /* 0x000fe20000000000 */
[----:B------:R-:W-:Y:S05]  /*0730*/  @P2 BRA `(.L_x_15) ;  /* 0x0000000000182947 */ /* 0x000fea0003800000 */
[----:B-1234-:R-:W1:Y:S01]  /*0740*/  LDS R2, [UR16+0x8] ;  /* 0x00000810ff027984 */ /* 0x01ee620008000800 */
[----:B------:R-:W2:Y:S01]  /*0750*/  LDC.64 R8, c[0x0][0x218] ;  /* 0x00008600ff087b82 */ /* 0x000ea20000000a00 */
[----:B------:R-:W-:Y:S02]  /*0760*/  IMAD.MOV.U32 R3, RZ, RZ, 0x70 ;  /* 0x00000070ff037424 */ /* 0x000fe400078e00ff */
[----:B--2---:R2:W-:Y:S03]  /*0770*/  STS.64 [UR16], R8 ;  /* 0x00000008ff007988 */ /* 0x0045e60008000a10 */
[----:B-1----:R-:W-:-:S05]  /*0780*/  LOP3.LUT R2, R2, 0x10, R3, 0xd8, !PT ;  /* 0x0000001002027812 */ /* 0x002fca00078ed803 */
[----:B------:R2:W-:Y:S02]  /*0790*/  STS [UR16+0x8], R2 ;  /* 0x00000802ff007988 */ /* 0x0005e40008000810 */
.L_x_15:
[----:B----4-:R-:W-:Y:S05]  /*07a0*/  BSYNC B1 ;  /* 0x0000000000017941 */ /* 0x010fea0003800000 */
.L_x_14:
[----:B------:R-:W-:Y:S04]  /*07b0*/  BSSY B1, `(.L_x_16) ;  /* 0x000000a000017945 */ /* 0x000fe80003800000 */
[----:B------:R-:W-:Y:S05]  /*07c0*/  @P2 BRA `(.L_x_17) ;  /* 0x0000000000202947 */ /* 0x000fea0003800000 */
[----:B-123--:R-:W1:Y:S01]  /*07d0*/  LDS R2, [UR16+0x34] ;  /* 0x00003410ff027984 */ /* 0x00ee620008000800 */
[----:B------:R-:W-:Y:S02]  /*07e0*/  IMAD.MOV.U32 R3, RZ, RZ, 0x3f000000 ;  /* 0x3f000000ff037424 */ /* 0x000fe400078e00ff */
[----:B------:R-:W-:Y:S01]  /*07f0*/  @!P2 IMAD.MOV.U32 R7, RZ, RZ, 0x1f ;  /* 0x0000001fff07a424 */ /* 0x000fe200078e00ff */
[----:B------:R-:W2:Y:S02]  /*0800*/  @!P2 LDS R8, [UR16+0x38] ;  /* 0x00003810ff08a984 */ /* 0x000ea40008000800 */
[----:B-1----:R-:W-:Y:S02]  /*0810*/  LOP3.LUT R2, R2, 0xff000000, R3, 0xb8, !PT ;  /* 0xff00000002027812 */ /* 0x002fe400078eb803 */
[----:B--2---:R-:W-:-:S03]  /*0820*/  @!P2 LOP3.LUT R3, R8, 0xff, R7, 0xb8, !PT ;  /* 0x000000ff0803a812 */ /* 0x004fc600078eb807 */
[----:B------:R4:W-:Y:S04]  /*0830*/  STS [UR16+0x34], R2 ;  /* 0x00003402ff007988 */ /* 0x0009e80008000810 */
[----:B------:R4:W-:Y:S02]  /*0840*/  @!P2 STS [UR16+0x38], R3 ;  /* 0x00003803ff00a988 */ /* 0x0009e40008000810 */
.L_x_17:
[----:B------:R-:W-:Y:S05]  /*0850*/  BSYNC B1 ;  /* 0x0000000000017941 */ /* 0x000fea0003800000 */
.L_x_16:
[----:B------:R-:W-:Y:S04]  /*0860*/  BSSY B1, `(.L_x_18) ;  /* 0x0000004000017945 */ /* 0x000fe80003800000 */
[----:B------:R-:W-:Y:S05]  /*0870*/  @P2 BRA `(.L_x_19) ;  /* 0x0000000000082947 */ /* 0x000fea0003800000 */
[----:B------:R1:W-:Y:S04]  /*0880*/  STS [UR16+0x24], R13 ;  /* 0x0000240dff007988 */ /* 0x0003e80008000810 */
[----:B------:R1:W-:Y:S02]  /*0890*/  STS [UR16+0x20], R5 ;  /* 0x00002005ff007988 */ /* 0x0003e40008000810 */
.L_x_19:
[----:B------:R-:W-:Y:S05]  /*08a0*/  BSYNC B1 ;  /* 0x0000000000017941 */ /* 0x000fea0003800000 */
.L_x_18:
[----:B------:R-:W-:Y:S04]  /*08b0*/  BSSY B1, `(.L_x_20) ;  /* 0x000000e000017945 */ /* 0x000fe80003800000 */
[----:B------:R-:W-:Y:S05]  /*08c0*/  @P2 BRA `(.L_x_21) ;  /* 0x0000000000302947 */ /* 0x000fea0003800000 */
[----:B----4-:R-:W4:Y:S01]  /*08d0*/  LDS R3, [UR16+0x34] ;  /* 0x00003410ff037984 */ /* 0x010f220008000800 */
[----:B------:R-:W4:Y:S03]  /*08e0*/  LDC.64 R10, c[0x0][0x240] ;  /* 0x00009000ff0a7b82 */ /* 0x000f260000000a00 */
[----:B-123--:R-:W1:Y:S01]  /*08f0*/  LDS R2, [UR16+0x1c] ;  /* 0x00001c10ff027984 */ /* 0x00ee620008000800 */
[C---:B----4-:R-:W-:Y:S01]  /*0900*/  SHF.L.U64.HI R8, R10.reuse, 0x1, R11 ;  /* 0x000000010a087819 */ /* 0x050fe2000001020b */
[----:B------:R-:W-:-:S03]  /*0910*/  IMAD.SHL.U32 R7, R10, 0x2, RZ ;  /* 0x000000020a077824 */ /* 0x000fc600078e00ff */
[--C-:B------:R-:W-:Y:S02]  /*0920*/  SHF.R.U32.HI R9, RZ, 0x4, R8.reuse ;  /* 0x00000004ff097819 */ /* 0x100fe40000011608 */
[----:B------:R-:W-:-:S05]  /*0930*/  SHF.R.U64 R7, R7, 0x4, R8 ;  /* 0x0000000407077819 */ /* 0x000fca0000001208 */
[----:B------:R2:W-:Y:S01]  /*0940*/  STS [UR16+0xc], R7 ;  /* 0x00000c07ff007988 */ /* 0x0005e20008000810 */
[----:B------:R-:W-:Y:S02]  /*0950*/  LOP3.LUT R3, R3, 0x7, RZ, 0xb8, !PT ;  /* 0x0000000703037812 */ /* 0x000fe400078eb8ff */
[----:B-1----:R-:W-:-:S03]  /*0960*/  LOP3.LUT R2, R2, 0xf, R9, 0xb8, !PT ;  /* 0x0000000f02027812 */ /* 0x002fc600078eb809 */
[----:B------:R2:W-:Y:S04]  /*0970*/  STS [UR16+0x34], R3 ;  /* 0x00003403ff007988 */ /* 0x0005e80008000810 */
[----:B------:R2:W-:Y:S02]  /*0980*/  STS [UR16+0x1c], R2 ;  /* 0x00001c02ff007988 */ /* 0x0005e40008000810 */
.L_x_21:
[----:B------:R-:W-:Y:S05]  /*0990*/  BSYNC B1 ;  /* 0x0000000000017941 */ /* 0x000fea0003800000 */
.L_x_20:
[----:B------:R-:W-:Y:S04]  /*09a0*/  BSSY B2, `(.L_x_22) ;  /* 0x000001a000027945 */ /* 0x000fe80003800000 */
[----:B------:R-:W-:Y:S04]  /*09b0*/  BSSY B1, `(.L_x_23) ;  /* 0x0000015000017945 */ /* 0x000fe80003800000 */
[----:B------:R-:W-:Y:S05]  /*09c0*/  @P2 BRA `(.L_x_24) ;  /* 0x0000000000202947 */ /* 0x000fea0003800000 */
[----:B-1234-:R-:W1:Y:S02]  /*09d0*/  LDS R2, [UR16+0x34] ;  /* 0x00003410ff027984 */ /* 0x01ee640008000800 */
[----:B-1----:R-:W-:-:S05]  /*09e0*/  LOP3.LUT R2, R2, 0x38, RZ, 0xb8, !PT ;  /* 0x0000003802027812 */ /* 0x002fca00078eb8ff */
[----:B------:R1:W-:Y:S01]  /*09f0*/  STS [UR16+0x34], R2 ;  /* 0x00003402ff007988 */ /* 0x0003e20008000810 */
[----:B------:R-:W-:Y:S05]  /*0a00*/  @P2 BRA `(.L_x_25) ;  /* 0x0000000000202947 */ /* 0x000fea0003800000 */
[----:B-1----:R-:W1:Y:S01]  /*0a10*/  LDS R2, [UR16+0x8] ;  /* 0x00000810ff027984 */ /* 0x002e620008000800 */
[----:B------:R-:W-:-:S05]  /*0a20*/  IMAD.MOV.U32 R3, RZ, RZ, 0x780 ;  /* 0x00000780ff037424 */ /* 0x000fca00078e00ff */
[----:B-1----:R-:W-:-:S05]  /*0a30*/  LOP3.LUT R2, R2, 0x500, R3, 0xd8, !PT ;  /* 0x0000050002027812 */ /* 0x002fca00078ed803 */
[----:B------:R1:W-:Y:S02]  /*0a40*/  STS [UR16+0x8], R2 ;  /* 0x00000802ff007988 */ /* 0x0003e40008000810 */
.L_x_24:
[----:B------:R-:W-:Y:S05]  /*0a50*/  @P2 BRA `(.L_x_26) ;  /* 0x0000000000282947 */ /* 0x000fea0003800000 */
[----:B-1234-:R-:W1:Y:S02]  /*0a60*/  LDS R2, [UR16+0x8] ;  /* 0x00000810ff027984 */ /* 0x01ee640008000800 */
[----:B-1----:R-:W-:-:S05]  /*0a70*/  LOP3.LUT R2, R2, 0x1800, RZ, 0xb8, !PT ;  /* 0x0000180002027812 */ /* 0x002fca00078eb8ff */
[----:B------:R2:W-:Y:S02]  /*0a80*/  STS [UR16+0x8], R2 ;  /* 0x00000802ff007988 */ /* 0x0005e40008000810 */
.L_x_25:
[----:B------:R-:W-:Y:S05]  /*0a90*/  @P2 BREAK B1 ;  /* 0x0000000000012942 */ /* 0x000fea0003800000 */
[----:B------:R-:W-:Y:S05]  /*0aa0*/  @P2 BRA `(.L_x_27) ;  /* 0x0000000000242947 */ /* 0x000fea0003800000 */
[----:B-12---:R-:W1:Y:S01]  /*0ab0*/  LDS R2, [UR16+0x8] ;  /* 0x00000810ff027984 */ /* 0x006e620008000800 */
[----:B------:R-:W-:-:S05]  /*0ac0*/  IMAD.MOV.U32 R3, RZ, RZ, 0x6000 ;  /* 0x00006000ff037424 */ /* 0x000fca00078e00ff */
[----:B-1----:R-:W-:-:S04]  /*0ad0*/  LOP3.LUT R2, R2, 0x6000, R3, 0xd8, !PT ;  /* 0x0000600002027812 */ /* 0x002fc800078ed803 */
[----:B------:R-:W-:-:S05]  /*0ae0*/  LOP3.LUT R2, R2, 0x400000, RZ, 0xb8, !PT ;  /* 0x0040000002027812 */ /* 0x000fca00078eb8ff */
[----:B------:R1:W-:Y:S02]  /*0af0*/  STS [UR16+0x8], R2 ;  /* 0x00000802ff007988 */ /* 0x0003e40008000810 */
.L_x_26:
[----:B------:R-:W-:Y:S05]  /*0b00*/  BSYNC B1 ;  /* 0x0000000000017941 */ /* 0x000fea0003800000 */
.L_x_23:
[----:B-1234-:R-:W1:Y:S02]  /*0b10*/  @!P2 LDS R2, [UR16+0x8] ;  /* 0x00000810ff02a984 */ /* 0x01ee640008000800 */
[----:B-1----:R-:W-:-:S05]  /*0b20*/  @!P2 LOP3.LUT R2, R2, 0x8000, RZ, 0xb8, !PT ;  /* 0x000080000202a812 */ /* 0x002fca00078eb8ff */
[----:B------:R3:W-:Y:S02]  /*0b30*/  @!P2 STS [UR16+0x8], R2 ;  /* 0x00000802ff00a988 */ /* 0x0007e40008000810 */
.L_x_27:
[----:B------:R-:W-:Y:S05]  /*0b40*/  BSYNC B2 ;  /* 0x0000000000027941 */ /* 0x000fea0003800000 */
.L_x_22:
[----:B------:R-:W-:Y:S05]  /*0b50*/  WARPSYNC.ALL ;  /* 0x0000000000007948 */ /* 0x000fea0003800000 */
[----:B------:R-:W-:-:S04]  /*0b60*/  UIADD3 UR21, UR5, 0x80, URZ ;  /* 0x0000008005157890 */ /* 0x000fc8000fffe03f */
[----:B------:R-:W-:-:S04]  /*0b70*/  UIADD3 UR20, UP0, UR21, UR22, URZ ;  /* 0x0000001615147290 */ /* 0x000fc8000ff1e03f */
[----:B------:R-:W-:Y:S01]  /*0b80*/  ULEA.HI.X.SX32 UR21, UR21, UR23, 0x1, UP0 ;  /* 0x0000001715157291 */ /* 0x000fe200080f0e3f */
[----:B------:R-:W-:Y:S11]  /*0b90*/  @P0 BRA `(.L_x_28) ;  /* 0x0000000000280947 */ /* 0x000ff60003800000 */
[----:B-123--:R-:W1:Y:S01]  /*0ba0*/  S2R R2, SR_LANEID ;  /* 0x0000000000027919 */ /* 0x00ee620000000000 */
[----:B------:R-:W-:Y:S05]  /*0bb0*/  WARPSYNC.ALL ;  /* 0x0000000000007948 */ /* 0x000fea0003800000 */
[----:B-1----:R-:W-:-:S05]  /*0bc0*/  IMAD.SHL.U32 R8, R2, 0x4, RZ ;  /* 0x0000000402087824 */ /* 0x002fca00078e00ff */
[----:B------:R-:W1:Y:S01]  /*0bd0*/  LDS R7, [R8+UR16] ;  /* 0x0000001008077984 */ /* 0x000e620008000800 */
[----:B------:R-:W-:-:S05]  /*0be0*/  IADD3 R2, P1, R8, UR20, RZ ;  /* 0x0000001408027c10 */ /* 0x000fca000ff3e0ff */
[----:B------:R-:W-:-:S05]  /*0bf0*/  IMAD.X R3, RZ, RZ, UR21, P1 ;  /* 0x00000015ff037e24 */ /* 0x000fca00088e06ff */
[----:B-1----:R4:W2:Y:S01]  /*0c00*/  ATOMG.E.EXCH.STRONG.GPU PT, RZ, [R2], R7 ;  /* 0x0000000702ff73a8 */ /* 0x0028a200041ee100 */
[----:B------:R-:W-:-:S04]  /*0c10*/  DEPBAR {5,4,3,2,1,0} ;  /* 0x0000003f0000791a */ /* 0x000fc80000000000 */
[----:B------:R4:W-:Y:S01]  /*0c20*/  UTMACCTL.IV [UR20] ;  /* 0x00000000140079b9 */ /* 0x0009e20008000000 */
[----:B------:R-:W-:Y:S01]  /*0c30*/  NOP ;  /* 0x0000000000007918 */ /* 0x000fe20000000000 */
.L_x_28:
[----:B------:R-:W-:Y:S05]  /*0c40*/  @P0 BRA `(.L_x_29) ;  /* 0x00000000000c0947 */ /* 0x000fea0003800000 */
[----:B------:R0:W-:Y:S01]  /*0c50*/  UTMACMDFLUSH ;  /* 0x00000000000079b7 */ /* 0x0001e20000000000 */
[----:B------:R-:W-:Y:S05]  /*0c60*/  @P0 BRA `(.L_x_29) ;  /* 0x0000000000040947 */ /* 0x000fea0003800000 */
[----:B------:R-:W-:-:S04]  /*0c70*/  DEPBAR.LE SB0, 0x0 ;  /* 0x000080000000791a */ /* 0x000fc80000000000 */
.L_x_29:
[----:B------:R-:W-:Y:S05]  /*0c80*/  WARPSYNC.ALL ;  /* 0x0000000000007948 */ /* 0x000fea0003800000 */
[----:B--2---:R-:W-:Y:S06]  /*0c90*/  BAR.SYNC.DEFER_BLOCKING 0x0 ;  /* 0x0000000000007b1d */ /* 0x004fec0000010000 */
[----:B------:R-:W-:Y:S02]  /*0ca0*/  BSSY B2, `(.L_x_30) ;  /* 0x000000b000027945 */ /* 0x000fe40003800000 */
[----:B------:R-:W-:Y:S06]  /*0cb0*/  BAR.SYNC.DEFER_BLOCKING 0x0 ;  /* 0x0000000000007b1d */ /* 0x000fec0000010000 */
[----:B------:R2:W-:Y:S01]  /*0cc0*/  @!P0 STS [R12], RZ ;  /* 0x000000ff0c008388 */ /* 0x0005e20000000800 */
[----:B------:R-:W-:Y:S01]  /*0cd0*/  NOP ;  /* 0x0000000000007918 */ /* 0x000fe20000000000 */
[----:B------:R-:W-:Y:S05]  /*0ce0*/  @P2 BRA `(.L_x_31) ;  /* 0x0000000000182947 */ /* 0x000fea0003800000 */
[----:B-1-34-:R-:W1:Y:S01]  /*0cf0*/  LDS R2, [UR16+0x8] ;  /* 0x00000810ff027984 */ /* 0x01ae620008000800 */
[----:B------:R-:W3:Y:S01]  /*0d00*/  LDC.64 R8, c[0x0][0x220] ;  /* 0x00008800ff087b82 */ /* 0x000ee20000000a00 */
[----:B------:R-:W-:Y:S02]  /*0d10*/  IMAD.MOV.U32 R3, RZ, RZ, 0x70 ;  /* 0x00000070ff037424 */ /* 0x000fe400078e00ff */
[----:B---3--:R3:W-:Y:S03]  /*0d20*/  STS.64 [UR16], R8 ;  /* 0x00000008ff007988 */ /* 0x0087e60008000a10 */
[----:B-1----:R-:W-:-:S05]  /*0d30*/  LOP3.LUT R2, R2, 0x10, R3, 0xd8, !PT ;  /* 0x0000001002027812 */ /* 0x002fca00078ed803 */
[----:B------:R3:W-:Y:S02]  /*0d40*/  STS [UR16+0x8], R2 ;  /* 0x00000802ff007988 */ /* 0x0007e40008000810 */
.L_x_31:
[----:B----4-:R-:W-:Y:S05]  /*0d50*/  BSYNC B2 ;  /* 0x0000000000027941 */ /* 0x010fea0003800000 */
.L_x_30:
[----:B------:R-:W-:Y:S04]  /*0d60*/  BSSY B3, `(.L_x_32) ;  /* 0x0000011000037945 */ /* 0x000fe80003800000 */
[----:B------:R-:W-:Y:S04]  /*0d70*/  BSSY B2, `(.L_x_33) ;  /* 0x000000e000027945 */ /* 0x000fe80003800000 */
[----:B------:R-:W-:Y:S05]  /*0d80*/  @P2 BRA `(.L_x_34) ;  /* 0x0000000000242947 */ /* 0x000fea0003800000 */
[----:B-1-3--:R-:W1:Y:S01]  /*0d90*/  LDS R2, [UR16+0x34] ;  /* 0x00003410ff027984 */ /* 0x00ae620008000800 */
[----:B------:R-:W-:-:S05]  /*0da0*/  IMAD.MOV.U32 R3, RZ, RZ, 0x3f000000 ;  /* 0x3f000000ff037424 */ /* 0x000fca00078e00ff */
[----:B-1----:R-:W-:-:S05]  /*0db0*/  LOP3.LUT R2, R2, 0xff000000, R3, 0xb8, !PT ;  /* 0xff00000002027812 */ /* 0x002fca00078eb803 */
[----:B------:R1:W-:Y:S01]  /*0dc0*/  STS [UR16+0x34], R2 ;  /* 0x00003402ff007988 */ /* 0x0003e20008000810 */
[----:B------:R-:W-:Y:S05]  /*0dd0*/  @P2 BRA `(.L_x_35) ;  /* 0x00000000001c2947 */ /* 0x000fea0003800000 */
[----:B-1----:R-:W1:Y:S01]  /*0de0*/  LDS R2, [UR16+0x38] ;  /* 0x00003810ff027984 */ /* 0x002e620008000800 */
[----:B------:R-:W-:-:S05]  /*0df0*/  IMAD.MOV.U32 R3, RZ, RZ, 0x7f ;  /* 0x0000007fff037424 */ /* 0x000fca00078e00ff */
[----:B-1----:R-:W-:-:S05]  /*0e00*/  LOP3.LUT R2, R2, 0xff, R3, 0xb8, !PT ;  /* 0x000000ff02027812 */ /* 0x002fca00078eb803 */
[----:B------:R4:W-:Y:S02]  /*0e10*/  STS [UR16+0x38], R2 ;  /* 0x00003802ff007988 */ /* 0x0009e40008000810 */
.L_x_34:
[----:B------:R-:W-:Y:S05]  /*0e20*/  @P2 BREAK B2 ;  /* 0x0000000000022942 */ /* 0x000fea0003800000 */
[----:B------:R-:W-:Y:S05]  /*0e30*/  @P2 BRA `(.L_x_36) ;  /* 0x00000000000c2947 */ /* 0x000fea0003800000 */
[----:B------:R1:W-:Y:S02]  /*0e40*/  STS [UR16+0x20], R5 ;  /* 0x00002005ff007988 */ /* 0x0003e40008000810 */
.L_x_35:
[----:B------:R-:W-:Y:S05]  /*0e50*/  BSYNC B2 ;  /* 0x0000000000027941 */ /* 0x000fea0003800000 */
.L_x_33:
[----:B------:R1:W-:Y:S02]  /*0e60*/  @!P2 STS [UR16+0x24], R4 ;  /* 0x00002404ff00a988 */ /* 0x0003e40008000810 */
.L_x_36:
[----:B------:R-:W-:Y:S05]  /*0e70*/  BSYNC B3 ;  /* 0x0000000000037941 */ /* 0x000fea0003800000 */
.L_x_32:
[----:B------:R-:W-:Y:S05]  /*0e80*/  WARPSYNC.ALL ;  /* 0x0000000000007948 */ /* 0x000fea0003800000 */
[----:B------:R-:W-:Y:S04]  /*0e90*/  BSSY B3, `(.L_x_37) ;  /* 0x000000e000037945 */ /* 0x000fe80003800000 */
[----:B------:R-:W-:Y:S05]  /*0ea0*/  @P2 BRA `(.L_x_38) ;  /* 0x0000000000302947 */ /* 0x000fea0003800000 */
[----:B------:R-:W5:Y:S01]  /*0eb0*/  LDS R3, [UR16+0x34] ;  /* 0x00003410ff037984 */ /* 0x000f620008000800 */
[----:B-1----:R-:W1:Y:S03]  /*0ec0*/  LDC.64 R4, c[0x0][0x248] ;  /* 0x00009200ff047b82 */ /* 0x002e660000000a00 */
[----:B---34-:R-:W3:Y:S01]  /*0ed0*/  LDS R2, [UR16+0x1c] ;  /* 0x00001c10ff027984 */ /* 0x018ee20008000800 */
[C---:B-1----:R-:W-:Y:S01]  /*0ee0*/  SHF.L.U64.HI R5, R4.reuse, 0x1, R5 ;  /* 0x0000000104057819 */ /* 0x042fe20000010205 */
[----:B------:R-:W-:-:S03]  /*0ef0*/  IMAD.SHL.U32 R4, R4, 0x2, RZ ;  /* 0x0000000204047824 */ /* 0x000fc600078e00ff */
[--C-:B------:R-:W-:Y:S02]  /*0f00*/  SHF.R.U32.HI R7, RZ, 0x4, R5.reuse ;  /* 0x00000004ff077819 */ /* 0x100fe40000011605 */
[----:B------:R-:W-:-:S05]  /*0f10*/  SHF.R.U64 R4, R4, 0x4, R5 ;  /* 0x0000000404047819 */ /* 0x000fca0000001205 */
[----:B------:R1:W-:Y:S01]  /*0f20*/  STS [UR16+0xc], R4 ;  /* 0x00000c04ff007988 */ /* 0x0003e20008000810 */
[----:B-----5:R-:W-:Y:S02]  /*0f30*/  LOP3.LUT R3, R3, 0x7, RZ, 0xb8, !PT ;  /* 0x0000000703037812 */ /* 0x020fe400078eb8ff */
[----:B---3--:R-:W-:-:S03]  /*0f40*/  LOP3.LUT R2, R2, 0xf, R7, 0xb8, !PT ;  /* 0x0000000f02027812 */ /* 0x008fc600078eb807 */
[----:B------:R1:W-:Y:S04]  /*0f50*/  STS [UR16+0x34], R3 ;  /* 0x00003403ff007988 */ /* 0x0003e80008000810 */
[----:B------:R1:W-:Y:S02]  /*0f60*/  STS [UR16+0x1c], R2 ;  /* 0x00001c02ff007988 */ /* 0x0003e40008000810 */
.L_x_38:
[----:B------:R-:W-:Y:S05]  /*0f70*/  BSYNC B3 ;  /* 0x0000000000037941 */ /* 0x000fea0003800000 */
.L_x_37:
[----:B------:R-:W-:Y:S04]  /*0f80*/  BSSY B3, `(.L_x_39) ;  /* 0x000001a000037945 */ /* 0x000fe80003800000 */
[----:B------:R-:W-:Y:S04]  /*0f90*/  BSSY B4, `(.L_x_40) ;  /* 0x0000015000047945 */ /* 0x000fe80003800000 */
[----:B------:R-:W-:Y:S05]  /*0fa0*/  @P2 BRA `(.L_x_41) ;  /* 0x0000000000202947 */ /* 0x000fea0003800000 */
[----:B-1-34-:R-:W1:Y:S02]  /*0fb0*/  LDS R2, [UR16+0x34] ;  /* 0x00003410ff027984 */ /* 0x01ae640008000800 */
[----:B-1----:R-:W-:-:S05]  /*0fc0*/  LOP3.LUT R2, R2, 0x38, RZ, 0xb8, !PT ;  /* 0x0000003802027812 */ /* 0x002fca00078eb8ff */
[----:B------:R1:W-:Y:S01]  /*0fd0*/  STS [UR16+0x34], R2 ;  /* 0x00003402ff007988 */ /* 0x0003e20008000810 */
[----:B------:R-:W-:Y:S05]  /*0fe0*/  @P2 BRA `(.L_x_42) ;  /* 0x0000000000202947 */ /* 0x000fea0003800000 */
[----:B-1----:R-:W1:Y:S01]  /*0ff0*/  LDS R2, [UR16+0x8] ;  /* 0x00000810ff027984 */ /* 0x002e620008000800 */
[----:B------:R-:W-:-:S05]  /*1000*/  IMAD.MOV.U32 R3, RZ, RZ, 0x780 ;  /* 0x00000780ff037424 */ /* 0x000fca00078e00ff */
[----:B-1----:R-:W-:-:S05]  /*1010*/  LOP3.LUT R2, R2, 0x500, R3, 0xd8, !PT ;  /* 0x0000050002027812 */ /* 0x002fca00078ed803 */
[----:B------:R1:W-:Y:S02]  /*1020*/  STS [UR16+0x8], R2 ;  /* 0x00000802ff007988 */ /* 0x0003e40008000810 */
.L_x_41:
[----:B------:R-:W-:Y:S05]  /*1030*/  @P2 BRA `(.L_x_43) ;  /* 0x0000000000282947 */ /* 0x000fea0003800000 */
[----:B-1-34-:R-:W1:Y:S02]  /*1040*/  LDS R2, [UR16+0x8] ;  /* 0x00000810ff027984 */ /* 0x01ae640008000800 */
[----:B-1----:R-:W-:-:S05]  /*1050*/  LOP3.LUT R2, R2, 0x1800, RZ, 0xb8, !PT ;  /* 0x0000180002027812 */ /* 0x002fca00078eb8ff */
[----:B------:R3:W-:Y:S02]  /*1060*/  STS [UR16+0x8], R2 ;  /* 0x00000802ff007988 */ /* 0x0007e40008000810 */
.L_x_42:
[----:B------:R-:W-:Y:S05]  /*1070*/  @P2 BREAK B4 ;  /* 0x0000000000042942 */ /* 0x000fea0003800000 */
[----:B------:R-:W-:Y:S05]  /*1080*/  @P2 BRA `(.L_x_44) ;  /* 0x0000000000242947 */ /* 0x000fea0003800000 */
[----:B-1-3--:R-:W1:Y:S01]  /*1090*/  LDS R2, [UR16+0x8] ;  /* 0x00000810ff027984 */ /* 0x00ae620008000800 */
[----:B------:R-:W-:-:S05]  /*10a0*/  IMAD.MOV.U32 R3, RZ, RZ, 0x6000 ;  /* 0x00006000ff037424 */ /* 0x000fca00078e00ff */
[----:B-1----:R-:W-:-:S04]  /*10b0*/  LOP3.LUT R2, R2, 0x6000, R3, 0xd8, !PT ;  /* 0x0000600002027812 */ /* 0x002fc800078ed803 */
[----:B------:R-:W-:-:S05]  /*10c0*/  LOP3.LUT R2, R2, 0x400000, RZ, 0xb8, !PT ;  /* 0x0040000002027812 */ /* 0x000fca00078eb8ff */
[----:B------:R1:W-:Y:S02]  /*10d0*/  STS [UR16+0x8], R2 ;  /* 0x00000802ff007988 */ /* 0x0003e40008000810 */
.L_x_43:
[----:B------:R-:W-:Y:S05]  /*10e0*/  BSYNC B4 ;  /* 0x0000000000047941 */ /* 0x000fea0003800000 */
.L_x_40:
[----:B-1-34-:R-:W1:Y:S02]  /*10f0*/  @!P2 LDS R2, [UR16+0x8] ;  /* 0x00000810ff02a984 */ /* 0x01ae640008000800 */
[----:B-1----:R-:W-:-:S05]  /*1100*/  @!P2 LOP3.LUT R2, R2, 0x8000, RZ, 0xb8, !PT ;  /* 0x000080000202a812 */ /* 0x002fca00078eb8ff */
[----:B------:R4:W-:Y:S02]  /*1110*/  @!P2 STS [UR16+0x8], R2 ;  /* 0x00000802ff00a988 */ /* 0x0009e40008000810 */
.L_x_44:
[----:B------:R-:W-:Y:S05]  /*1120*/  BSYNC B3 ;  /* 0x0000000000037941 */ /* 0x000fea0003800000 */
.L_x_39:
[----:B------:R-:W-:Y:S05]  /*1130*/  WARPSYNC.ALL ;  /* 0x0000000000007948 */ /* 0x000fea0003800000 */
[----:B------:R-:W-:Y:S01]  /*1140*/  UIADD3 UR5, UR5, 0x100, URZ ;  /* 0x0000010005057890 */ /* 0x000fe2000fffe03f */
[----:B------:R-:W-:Y:S01]  /*1150*/  ISETP.GE.AND P1, PT, R14, 0x1, PT ;  /* 0x000000010e00780c */ /* 0x000fe20003f26270 */
[----:B------:R-:W-:Y:S01]  /*1160*/  IMAD.MOV.U32 R24, RZ, RZ, RZ ;  /* 0x000000ffff187224 */ /* 0x000fe200078e00ff */
[----:B------:R-:W-:Y:S01]  /*1170*/  SHF.R.U32.HI R7, RZ, 0x5, R0 ;  /* 0x00000005ff077819 */ /* 0x000fe20000011600 */
[----:B------:R-:W-:-:S04]  /*1180*/  UIADD3 UR22, UP0, UR5, UR22, URZ ;  /* 0x0000001605167290 */ /* 0x000fc8000ff1e03f */
[----:B------:R-:W-:Y:S01]  /*1190*/  ULEA.HI.X.SX32 UR23, UR5, UR23, 0x1, UP0 ;  /* 0x0000001705177291 */ /* 0x000fe200080f0e3f */
[----:B------:R-:W-:Y:S11]  /*11a0*/  @P0 BRA `(.L_x_45) ;  /* 0x0000000000280947 */ /* 0x000ff60003800000 */
[----:B-1-34-:R-:W1:Y:S01]  /*11b0*/  S2R R2, SR_LANEID ;  /* 0x0000000000027919 */ /* 0x01ae620000000000 */
[----:B------:R-:W-:Y:S05]  /*11c0*/  WARPSYNC.ALL ;  /* 0x0000000000007948 */ /* 0x000fea0003800000 */
[----:B-1----:R-:W-:-:S05]  /*11d0*/  IMAD.SHL.U32 R4, R2, 0x4, RZ ;  /* 0x0000000402047824 */ /* 0x002fca00078e00ff */
[----:B------:R-:W1:Y:S01]  /*11e0*/  LDS R5, [R4+UR16] ;  /* 0x0000001004057984 */ /* 0x000e620008000800 */
[----:B------:R-:W-:-:S05]  /*11f0*/  IADD3 R2, P3, R4, UR22, RZ ;  /* 0x0000001604027c10 */ /* 0x000fca000ff7e0ff */
[----:B------:R-:W-:-:S05]  /*1200*/  IMAD.X R3, RZ, RZ, UR23, P3 ;  /* 0x00000017ff037e24 */ /* 0x000fca00098e06ff */
[----:B-1----:R1:W3:Y:S01]  /*1210*/  ATOMG.E.EXCH.STRONG.GPU PT, RZ, [R2], R5 ;  /* 0x0000000502ff73a8 */ /* 0x0022e200041ee100 */
[----:B------:R-:W-:-:S04]  /*1220*/  DEPBAR {5,4,3,2,1,0} ;  /* 0x0000003f0000791a */ /* 0x000fc80000000000 */
[----:B------:R1:W-:Y:S01]  /*1230*/  UTMACCTL.IV [UR22] ;  /* 0x00000000160079b9 */ /* 0x0003e20008000000 */
[----:B------:R-:W-:Y:S01]  /*1240*/  NOP ;  /* 0x0000000000007918 */ /* 0x000fe20000000000 */
.L_x_45:
[----:B------:R-:W-:Y:S05]  /*1250*/  @P0 BRA `(.L_x_46) ;  /* 0x00000000000c0947 */ /* 0x000fea0003800000 */
[----:B------:R0:W-:Y:S01]  /*1260*/  UTMACMDFLUSH ;  /* 0x00000000000079b7 */ /* 0x0001e20000000000 */
[----:B------:R-:W-:Y:S05]  /*1270*/  @P0 BRA `(.L_x_46) ;  /* 0x0000000000040947 */ /* 0x000fea0003800000 */
[----:B------:R-:W-:-:S04]  /*1280*/  DEPBAR.LE SB0, 0x0 ;  /* 0x000080000000791a */ /* 0x000fc80000000000 */
.L_x_46:
[----:B------:R-:W-:Y:S05]  /*1290*/  WARPSYNC.ALL ;  /* 0x0000000000007948 */ /* 0x000fea0003800000 */
[----:B---3--:R-:W-:Y:S01]  /*12a0*/  BAR.SYNC.DEFER_BLOCKING 0x0 ;  /* 0x0000000000007b1d */ /* 0x008fe20000010000 */
[----:B------:R-:W-:Y:S01]  /*12b0*/  R2UR UR26, R7 ;  /* 0x00000000071a72ca */ /* 0x000fe200000e0000 */
[----:B------:R-:W-:Y:S01]  /*12c0*/  USHF.L.U32 UR17, UR27, 0x7, URZ ;  /* 0x000000071b117899 */ /* 0x000fe2000800063f */
[----:B------:R-:W-:Y:S01]  /*12d0*/  IMAD.MOV.U32 R25, RZ, RZ, RZ ;  /* 0x000000ffff197224 */ /* 0x000fe200078e00ff */
[----:B------:R-:W-:Y:S02]  /*12e0*/  CS2R R26, SRZ ;  /* 0x00000000001a7805 */ /* 0x000fe4000001ff00 */
[----:B------:R-:W-:Y:S01]  /*12f0*/  CS2R R28, SRZ ;  /* 0x00000000001c7805 */ /* 0x000fe2000001ff00 */
[----:B------:R-:W-:Y:S01]  /*1300*/  VOTEU.ALL UP0, P2 ;  /* 0x00000000003f7886 */ /* 0x000fe20001000000 */
[----:B------:R-:W-:Y:S01]  /*1310*/  UMOV UR6, 0x1 ;  /* 0x0000000100067882 */ /* 0x000fe20000000000 */
[----:B------:R-:W-:Y:S01]  /*1320*/  VOTEU.ALL UP1, P2 ;  /* 0x00000000003f7886 */ /* 0x000fe20001020000 */
[----:B------:R-:W-:Y:S01]  /*1330*/  VOTEU.ALL UP2, P2 ;  /* 0x00000000003f7886 */ /* 0x000fe20001040000 */
[----:B------:R-:W-:Y:S01]  /*1340*/  CS2R R30, SRZ ;  /* 0x00000000001e7805 */ /* 0x000fe2000001ff00 */
[----:B------:R-:W-:-:S04]  /*1350*/  @!UP0 UIADD3 UR8, -UR6, 0x100000, URZ ;  /* 0x0010000006088890 */ /* 0x000fc8000fffe13f */
[----:B------:R-:W-:Y:S02]  /*1360*/  @!UP0 USHF.L.U32 UR9, UR8, 0xb, URZ ;  /* 0x0000000b08098899 */ /* 0x000fe4000800063f */
[----:B------:R-:W-:Y:S01]  /*1370*/  @!UP0 USHF.L.U32 UR8, UR8, 0x1, URZ ;  /* 0x0000000108088899 */ /* 0x000fe2000800063f */
        /* <DEDUP_REMOVED lines=9> */
[----:B------:R-:W-:Y:S01]  /*1410*/  VOTEU.ALL UP0, P2 ;  /* 0x00000000003f7886 */ /* 0x000fe20001000000 */
[----:B------:R-:W-:Y:S02]  /*1420*/  CS2R R38, SRZ ;  /* 0x0000000000267805 */ /* 0x000fe4000001ff00 */
[----:B------:R-:W-:Y:S02]  /*1430*/  CS2R R40, SRZ ;  /* 0x0000000000287805 */ /* 0x000fe4000001ff00 */
[----:B------:R-:W-:Y:S02]  /*1440*/  CS2R R42, SRZ ;  /* 0x00000000002a7805 */ /* 0x000fe4000001ff00 */
[----:B------:R-:W-:-:S02]  /*1450*/  CS2R R44, SRZ ;  /* 0x00000000002c7805 */ /* 0x000fc4000001ff00 */
[----:B------:R-:W-:Y:S02]  /*1460*/  CS2R R46, SRZ ;  /* 0x00000000002e7805 */ /* 0x000fe4000001ff00 */
[----:B------:R-:W-:Y:S01]  /*1470*/  CS2R R48, SRZ ;  /* 0x0000000000307805 */ /* 0x000fe2000001ff00 */
[----:B------:R-:W3:Y:S02]  /*1480*/  FENCE.VIEW.ASYNC.S ;  /* 0x00000000000073c6 */ /* 0x000ee40000000000 */
[----:B---3--:R-:W3:Y:S02]  /*1490*/  @!UP0 SYNCS.EXCH.64 URZ, [UR16+0xc000], UR8 ;  /* 0x00c00008103f85b2 */ /* 0x008ee40008000100 */
[----:B---3--:R-:W-:Y:S01]  /*14a0*/  BAR.SYNC.DEFER_BLOCKING 0x0 ;  /* 0x0000000000007b1d */ /* 0x008fe20000010000 */
[----:B------:R-:W-:Y:S02]  /*14b0*/  CS2R R50, SRZ ;  /* 0x0000000000327805 */ /* 0x000fe4000001ff00 */
[----:B------:R-:W-:-:S02]  /*14c0*/  CS2R R52, SRZ ;  /* 0x0000000000347805 */ /* 0x000fc4000001ff00 */
[----:B------:R-:W-:Y:S02]  /*14d0*/  CS2R R54, SRZ ;  /* 0x0000000000367805 */ /* 0x000fe4000001ff00 */
[----:B------:R-:W-:Y:S02]  /*14e0*/  CS2R R56, SRZ ;  /* 0x0000000000387805 */ /* 0x000fe4000001ff00 */
[----:B------:R-:W-:Y:S02]  /*14f0*/  CS2R R58, SRZ ;  /* 0x00000000003a7805 */ /* 0x000fe4000001ff00 */
[----:B------:R-:W-:Y:S02]  /*1500*/  CS2R R60, SRZ ;  /* 0x00000000003c7805 */ /* 0x000fe4000001ff00 */
        /* <DEDUP_REMOVED lines=12> */
[----:B------:R-:W-:Y:S01]  /*15d0*/  CS2R R86, SRZ ;  /* 0x0000000000567805 */ /* 0x000fe2000001ff00 */
[----:B------:R3:W4:Y:S02]  /*15e0*/  @!UP1 SYNCS.EXCH.64 URZ, [UR16+0xc008], UR10 ;  /* 0x00c0080a103f95b2 */ /* 0x0007240008000100 */
[----:B----4-:R-:W-:Y:S01]  /*15f0*/  BAR.SYNC.DEFER_BLOCKING 0x0 ;  /* 0x0000000000007b1d */ /* 0x010fe20000010000 */
[----:B---3--:R-:W-:-:S05]  /*1600*/  USHF.L.U32 UR11, UR28, 0x7, URZ ;  /* 0x000000071c0b7899 */ /* 0x008fca000800063f */
[----:B------:R3:W4:Y:S01]  /*1610*/  @!UP2 SYNCS.EXCH.64 URZ, [UR16+0xc010], UR6 ;  /* 0x00c01006103fa5b2 */ /* 0x0007220008000100 */
[----:B------:R-:W-:Y:S06]  /*1620*/  @!P1 BRA `(.L_x_47) ;  /* 0x0000000400909947 */ /* 0x000fec0003800000 */
        /* <DEDUP_REMOVED lines=31> */
[----:B------:R-:W-:Y:S01]  /*1820*/  CS2R R86, SRZ ;  /* 0x0000000000567805 */ /* 0x000fe2000001ff00 */
[----:B------:R-:W-:Y:S01]  /*1830*/  UMOV UR5, URZ ;  /* 0x0000003f00057c82 */ /* 0x000fe20008000000 */
[----:B------:R-:W-:-:S05]  /*1840*/  UMOV UR10, URZ ;  /* 0x0000003f000a7c82 */ /* 0x000fca0008000000 */
.L_x_49:
[----:B----4-:R-:W-:Y:S01]  /*1850*/  BAR.SYNC.DEFER_BLOCKING 0x0 ;  /* 0x0000000000007b1d */ /* 0x010fe20000010000 */
[----:B------:R-:W-:Y:S01]  /*1860*/  ULEA UR30, UR5, UR16, 0x3 ;  /* 0x00000010051e7291 */ /* 0x000fe2000f8e183f */
[----:B-1----:R-:W-:Y:S01]  /*1870*/  @!P2 IMAD.MOV.U32 R2, RZ, RZ, 0x4000 ;  /* 0x00004000ff02a424 */ /* 0x002fe200078e00ff */
[----:B------:R-:W-:Y:S01]  /*1880*/  ELECT P0, URZ, PT ;  /* 0x00000000003f782f */ /* 0x000fe20003800000 */
[----:B------:R-:W-:-:S03]  /*1890*/  ULEA UR8, UR5, UR16, 0xd ;  /* 0x0000001005087291 */ /* 0x000fc6000f8e683f */
[----:B------:R-:W-:Y:S02]  /*18a0*/  ISETP.LT.U32.AND P0, PT, R6, 0x20, P0 ;  /* 0x000000200600780c */ /* 0x000fe40000701070 */
[----:B------:R-:W-:Y:S01]  /*18b0*/  ELECT P1, URZ, PT ;  /* 0x00000000003f782f */ /* 0x000fe20003820000 */
[----:B------:R-:W-:-:S03]  /*18c0*/  ULOP3.LUT UR12, UR26, 0x1, URZ, 0xc0, !UPT ;  /* 0x000000011a0c7892 */ /* 0x000fc6000f8ec03f */
[----:B------:R-:W-:Y:S01]  /*18d0*/  ISETP.LT.U32.AND P1, PT, R6, 0x40, P1 ;  /* 0x000000400600780c */ /* 0x000fe20000f21070 */
[----:B------:R-:W-:Y:S02]  /*18e0*/  UIADD3 UR29, UR8, 0x6000, URZ ;  /* 0x00006000081d7890 */ /* 0x000fe4000fffe03f */
[----:B------:R-:W-:Y:S02]  /*18f0*/  ULEA UR14, UR12, UR17, 0x6 ;  /* 0x000000110c0e7291 */ /* 0x000fe4000f8e303f */
[----:B------:R-:W-:Y:S01]  /*1900*/  ULEA UR12, UR12, UR29, 0xc ;  /* 0x0000001d0c0c7291 */ /* 0x000fe2000f8e603f */
[----:B------:R-:W-:Y:S01]  /*1910*/  UMOV UR15, UR10 ;  /* 0x0000000a000f7c82 */ /* 0x000fe20008000000 */
[----:B------:R-:W-:Y:S01]  /*1920*/  VOTEU.ANY UP0, P0 ;  /* 0x00000000003f7886 */ /* 0x000fe20000000100 */
[----:B------:R-:W-:Y:S01]  /*1930*/  VOTEU.ANY UP2, P0 ;  /* 0x00000000003f7886 */ /* 0x000fe20000040100 */
[----:B------:R1:W-:Y:S01]  /*1940*/  @!P2 SYNCS.ARRIVE.TRANS64 RZ, [UR30+0xc000], R2 ;  /* 0x00c00002ffffa9a7 */ /* 0x0003e2000800001e */
[----:B------:R4:W-:Y:S06]  /*1950*/  MEMBAR.ALL.CTA ;  /* 0x0000000000007992 */ /* 0x0009ec0000008000 */
[----:B----4-:R-:W4:Y:S01]  /*1960*/  FENCE.VIEW.ASYNC.S ;  /* 0x00000000000073c6 */ /* 0x010f220000000000 */
[----:B------:R-:W-:Y:S01]  /*1970*/  @UP0 UIADD3 UR9, UR30, 0xc000, URZ ;  /* 0x0000c0001e090890 */ /* 0x000fe2000fffe03f */
[----:B---3--:R-:W-:Y:S01]  /*1980*/  @UP0 UMOV UR6, UR18 ;  /* 0x0000001200060c82 */ /* 0x008fe20008000000 */
[----:B------:R-:W-:Y:S01]  /*1990*/  @UP0 UMOV UR7, UR19 ;  /* 0x0000001300070c82 */ /* 0x000fe20008000000 */
[----:B----4-:R-:W-:Y:S01]  /*19a0*/  VOTEU.ANY UP1, P1 ;  /* 0x00000000003f7886 */ /* 0x010fe20000820100 */
[----:B------:R-:W-:Y:S01]  /*19b0*/  VOTEU.ANY UP3, P1 ;  /* 0x00000000003f7886 */ /* 0x000fe20000860100 */
[----:B-1----:R-:W-:-:S03]  /*19c0*/  IMAD.U32 R2, RZ, RZ, UR4 ;  /* 0x00000004ff027e24 */ /* 0x002fc6000f8e00ff */
[----:B------:R-:W-:Y:S01]  /*19d0*/  @UP1 UIADD3 UR13, UR30, 0xc000, URZ ;  /* 0x0000c0001e0d1890 */ /* 0x000fe2000fffe03f */
[----:B------:R-:W-:Y:S01]  /*19e0*/  @UP1 UMOV UR24, UR20 ;  /* 0x0000001400181c82 */ /* 0x000fe20008000000 */
[----:B------:R-:W-:Y:S01]  /*19f0*/  @UP1 UMOV UR25, UR21 ;  /* 0x0000001500191c82 */ /* 0x000fe20008000000 */
[----:B------:R-:W-:Y:S01]  /*1a00*/  SHF.L.U32 R2, R2, 0x1f, RZ ;  /* 0x0000001f02027819 */ /* 0x000fe200000006ff */
[----:B------:R-:W-:Y:S06]  /*1a10*/  BAR.SYNC.DEFER_BLOCKING 0x0 ;  /* 0x0000000000007b1d */ /* 0x000fec0000010000 */
[----:B------:R1:W-:Y:S02]  /*1a20*/  @UP2 UTMALDG.2D [UR8], [UR6] ;  /* 0x00000008060025b4 */ /* 0x0003e40008008000 */
[----:B------:R-:W-:Y:S06]  /*1a30*/  BAR.SYNC.DEFER_BLOCKING 0x0 ;  /* 0x0000000000007b1d */ /* 0x000fec0000010000 */
[----:B------:R1:W-:Y:S02]  /*1a40*/  @UP3 UTMALDG.2D [UR12], [UR24] ;  /* 0x0000000c180035b4 */ /* 0x0003e40008008000 */
[----:B------:R-:W-:Y:S06]  /*1a50*/  BAR.SYNC.DEFER_BLOCKING 0x0 ;  /* 0x0000000000007b1d */ /* 0x000fec0000010000 */
[----:B------:R-:W3:Y:S02]  /*1a60*/  SYNCS.PHASECHK.TRANS64.TRYWAIT P0, [UR30+0xc000], R2 ;  /* 0x00c00002ff0075a7 */ /* 0x000ee4000800015e */
[----:B-1-3--:R-:W-:Y:S05]  /*1a70*/  @!P0 BRA `(.L_x_48) ;  /* 0x0000000400b88947 */ /* 0x00afea0003800000 */
.L_x_50:
[----:B------:R-:W-:Y:S01]  /*1a80*/  USHF.L.U32 UR6, UR26, 0x6, URZ ;  /* 0x000000061a067899 */ /* 0x000fe2000800063f */
[----:B------:R-:W-:Y:S02]  /*1a90*/  WARPGROUP.DEPBAR.LE gsb0, 0x0 ;  /* 0x00008000000079c5 */ /* 0x000fe40000010000 */
[----:B------:R-:W-:Y:S01]  /*1aa0*/  USHF.R.U32.HI UR9, URZ, 0x4, UR29 ;  /* 0x000000043f097899 */ /* 0x000fe2000801161d */
[----:B------:R-:W-:Y:S01]  /*1ab0*/  WARPGROUP.ARRIVE ;  /* 0x00000000000079c5 */ /* 0x000fe20000000000 */
[----:B------:R-:W-:Y:S01]  /*1ac0*/  ULOP3.LUT UR6, UR6, 0x100, URZ, 0xc0, !UPT ;  /* 0x0000010006067892 */ /* 0x000fe2000f8ec03f */
[----:B------:R-:W1:Y:S01]  /*1ad0*/  LDC R2, c[0x0][0x230] ;  /* 0x00008c00ff027b82 */ /* 0x000e620000000800 */
[----:B------:R-:W-:Y:S01]  /*1ae0*/  UMOV UR13, 0x80000020 ;  /* 0x80000020000d7882 */ /* 0x000fe20000000000 */
[----:B------:R-:W-:Y:S01]  /*1af0*/  UMOV UR15, 0x40000040 ;  /* 0x40000040000f7882 */ /* 0x000fe20000000000 */
[----:B------:R-:W-:Y:S02]  /*1b00*/  ULEA.HI UR6, UR8, UR6, URZ, 0x1c ;  /* 0x0000000608067291 */ /* 0x000fe4000f8fe03f */
[----:B------:R-:W-:-:S02]  /*1b10*/  USGXT.U32 UR8, UR9, 0xe ;  /* 0x0000000e0908789a */ /* 0x000fc40008000000 */
[----:B------:R-:W-:Y:S02]  /*1b20*/  ULOP3.LUT UR6, UR6, 0x3fff, URZ, 0xc0, !UPT ;  /* 0x00003fff06067892 */ /* 0x000fe4000f8ec03f */
[----:B------:R-:W-:Y:S02]  /*1b30*/  ULOP3.LUT UR14, UR8, 0x1000000, URZ, 0xfc, !UPT ;  /* 0x01000000080e7892 */ /* 0x000fe4000f8efc3f */
[----:B------:R-:W-:Y:S02]  /*1b40*/  UIADD3 UR10, UR10, 0x20, URZ ;  /* 0x000000200a0a7890 */ /* 0x000fe4000fffe03f */
[----:B------:R-:W-:Y:S01]  /*1b50*/  UIADD3 UR5, UR5, 0x1, URZ ;  /* 0x0000000105057890 */ /* 0x000fe2000fffe03f */
[----:B------:R-:W-:Y:S01]  /*1b60*/  UMOV UR12, UR6 ;  /* 0x00000006000c7c82 */ /* 0x000fe20008000000 */
[----:B------:R-:W-:Y:S01]  /*1b70*/  UMOV UR7, URZ ;  /* 0x0000003f00077c82 */ /* 0x000fe20008000000 */
[----:B------:R-:W-:Y:S02]  /*1b80*/  UMOV UR9, URZ ;  /* 0x0000003f00097c82 */ /* 0x000fe40008000000 */
[----:B------:R-:W-:Y:S01]  /*1b90*/  HGMMA.64x128x16.F32.BF16 R24, gdesc[UR12].tnspB, R24 ;  /* 0x41e000000c1879f0 */ /* 0x000fe20008701818 */
[----:B------:R-:W-:Y:S01]  /*1ba0*/  UMOV UR12, 0xfffffffe ;  /* 0xfffffffe000c7882 */ /* 0x000fe20000000000 */
[----:B------:R-:W-:Y:S01]  /*1bb0*/  UMOV UR13, 0x7fffffdf ;  /* 0x7fffffdf000d7882 */ /* 0x000fe20000000000 */
[----:B------:R-:W-:Y:S01]  /*1bc0*/  UMOV UR14, 0x1000080 ;  /* 0x01000080000e7882 */ /* 0x000fe20000000000 */
[----:B------:R-:W-:Y:S01]  /*1bd0*/  UMOV UR15, 0x40000040 ;  /* 0x40000040000f7882 */ /* 0x000fe20000000000 */
[----:B------:R-:W-:Y:S01]  /*1be0*/  UIADD3.64 UR12, UR6, -UR12, URZ ;  /* 0x8000000c060c7297 */ /* 0x000fe2000fffe03f */
[----:B-1----:R-:W-:Y:S01]  /*1bf0*/  ISETP.LE.AND P0, PT, R2, UR10, PT ;  /* 0x0000000a02007c0c */ /* 0x002fe2000bf03270 */
[----:B------:R-:W-:-:S02]  /*1c00*/  UIADD3.64 UR14, UR8, UR14, URZ ;  /* 0x0000000e080e7297 */ /* 0x000fc4000fffe03f */
[----:B------:R-:W-:-:S04]  /*1c10*/  UISETP.NE.U32.AND UP0, UPT, UR5, 0x3, UPT ;  /* 0x000000030500788c */ /* 0x000fc8000bf05070 */
[----:B------:R-:W-:Y:S02]  /*1c20*/  USEL UR6, URZ, 0x1, UP0 ;  /* 0x000000013f067887 */ /* 0x000fe40008000000 */
[----:B------:R-:W-:Y:S02]  /*1c30*/  USEL UR5, UR5, URZ, UP0 ;  /* 0x0000003f05057287 */ /* 0x000fe40008000000 */
[----:B------:R-:W-:Y:S01]  /*1c40*/  ULOP3.LUT UR4, UR4, UR6, URZ, 0x3c, !UPT ;  /* 0x0000000604047292 */ /* 0x000fe2000f8e3c3f */
[----:B------:R-:W-:Y:S01]  /*1c50*/  HGMMA.64x128x16.F32.BF16 R24, gdesc[UR12].tnspB, R24, gsb0 ;  /* 0x41e000000c1879f0 */ /* 0x000fe20008001818 */
[----:B------:R-:W-:Y:S10]  /*1c60*/  @!P0 BRA `(.L_x_49) ;  /* 0xfffffff800f88947 */ /* 0x000ff4000383ffff */
.L_x_47:
[----:B------:R-:W-:Y:S02]  /*1c70*/  WARPGROUP.DEPBAR.LE gsb0, 0x0 ;  /* 0x00008000000079c5 */ /* 0x000fe40000010000 */
[----:B----4-:R-:W-:Y:S01]  /*1c80*/  BAR.SYNC.DEFER_BLOCKING 0x0 ;  /* 0x0000000000007b1d */ /* 0x010fe20000010000 */
[C---:B-1----:R-:W-:Y:S01]  /*1c90*/  IMAD.SHL.U32 R2, R0.reuse, 0x80, RZ ;  /* 0x0000008000027824 */ /* 0x042fe200078e00ff */
[----:B------:R-:W-:Y:S01]  /*1ca0*/  F2FP.BF16.F32.PACK_AB R24, R25, R24 ;  /* 0x000000181918723e */ /* 0x000fe200000010ff */
[----:B------:R-:W-:Y:S01]  /*1cb0*/  IMAD.SHL.U32 R3, R0, 0x10, RZ ;  /* 0x0000001000037824 */ /* 0x000fe200078e00ff */
[----:B------:R-:W-:Y:S02]  /*1cc0*/  F2FP.BF16.F32.PACK_AB R25, R27, R26 ;  /* 0x0000001a1b19723e */ /* 0x000fe400000010ff */
[----:B------:R-:W-:Y:S02]  /*1cd0*/  ELECT P0, URZ, PT ;  /* 0x00000000003f782f */ /* 0x000fe40003800000 */
[----:B------:R-:W-:Y:S01]  /*1ce0*/  LOP3.LUT R2, R2, 0x780, RZ, 0xc0, !PT ;  /* 0x0000078002027812 */ /* 0x000fe200078ec0ff */
[----:B------:R-:W-:Y:S01]  /*1cf0*/  ULOP3.LUT UR26, UR26, 0x1, URZ, 0xc0, !UPT ;  /* 0x000000011a1a7892 */ /* 0x000fe2000f8ec03f */
[----:B------:R-:W-:Y:S01]  /*1d00*/  F2FP.BF16.F32.PACK_AB R56, R57, R56 ;  /* 0x000000383938723e */ /* 0x000fe200000010ff */
[----:B------:R-:W-:Y:S01]  /*1d10*/  UMOV UR10, UR11 ;  /* 0x0000000b000a7c82 */ /* 0x000fe20008000000 */
[----:B------:R-:W-:Y:S01]  /*1d20*/  LOP3.LUT R3, R2, 0x70, R3, 0xf8, !PT ;  /* 0x0000007002037812 */ /* 0x000fe200078ef803 */
[----:B------:R-:W-:Y:S01]  /*1d30*/  ULEA UR8, UR26, UR16, 0xe ;  /* 0x000000101a087291 */ /* 0x000fe2000f8e703f */
[----:B------:R-:W-:Y:S01]  /*1d40*/  F2FP.BF16.F32.PACK_AB R26, R29, R28 ;  /* 0x0000001c1d1a723e */ /* 0x000fe200000010ff */
[----:B------:R-:W-:Y:S01]  /*1d50*/  ULEA UR9, UR26, UR17, 0x6 ;  /* 0x000000111a097291 */ /* 0x000fe2000f8e303f */
[----:B------:R-:W-:Y:S01]  /*1d60*/  LOP3.LUT R3, R3, 0x10, R0, 0x78, !PT ;  /* 0x0000001003037812 */ /* 0x000fe200078e7800 */
[----:B------:R-:W-:Y:S01]  /*1d70*/  IMAD.SHL.U32 R0, R0, 0x40, RZ ;  /* 0x0000004000007824 */ /* 0x000fe200078e00ff */
[----:B------:R-:W-:-:S02]  /*1d80*/  F2FP.BF16.F32.PACK_AB R27, R31, R30 ;  /* 0x0000001e1f1b723e */ /* 0x000fc400000010ff */
[----:B------:R-:W-:Y:S02]  /*1d90*/  F2FP.BF16.F32.PACK_AB R32, R33, R32 ;  /* 0x000000202120723e */ /* 0x000fe400000010ff */
[----:B------:R-:W-:Y:S02]  /*1da0*/  LOP3.LUT R0, R3, 0x3800, R0, 0xf8, !PT ;  /* 0x0000380003007812 */ /* 0x000fe400078ef800 */
[----:B------:R-:W-:Y:S01]  /*1db0*/  F2FP.BF16.F32.PACK_AB R57, R59, R58 ;  /* 0x0000003a3b39723e */ /* 0x000fe200000010ff */
[----:B------:R-:W1:Y:S02]  /*1dc0*/  @!P2 SYNCS.CCTL.IV [UR16+0xc000] ;  /* 0x00c00000ff00a9b1 */ /* 0x000e640008000010 */
[----:B-1----:R-:W-:Y:S01]  /*1dd0*/  BAR.SYNC.DEFER_BLOCKING 0x0 ;  /* 0x0000000000007b1d */ /* 0x002fe20000010000 */
[C---:B------:R-:W-:Y:S01]  /*1de0*/  LOP3.LUT R3, R0.reuse, 0x20, RZ, 0x3c, !PT ;  /* 0x0000002000037812 */ /* 0x040fe200078e3cff */
[C---:B------:R-:W-:Y:S01]  /*1df0*/  VIADD R2, R0.reuse, UR16 ;  /* 0x0000001000027c36 */ /* 0x040fe20008000000 */
[----:B------:R-:W-:-:S02]  /*1e00*/  LOP3.LUT R4, R0, 0x40, RZ, 0x3c, !PT ;  /* 0x0000004000047812 */ /* 0x000fc400078e3cff */
[----:B------:R-:W-:Y:S01]  /*1e10*/  F2FP.BF16.F32.PACK_AB R33, R35, R34 ;  /* 0x000000222321723e */ /* 0x000fe200000010ff */
[----:B------:R-:W-:Y:S01]  /*1e20*/  VIADD R3, R3, UR16 ;  /* 0x0000001003037c36 */ /* 0x000fe20008000000 */
[----:B------:R-:W-:Y:S01]  /*1e30*/  F2FP.BF16.F32.PACK_AB R58, R61, R60 ;  /* 0x0000003c3d3a723e */ /* 0x000fe200000010ff */
[----:B------:R-:W-:Y:S01]  /*1e40*/  VIADD R4, R4, UR16 ;  /* 0x0000001004047c36 */ /* 0x000fe20008000000 */
[----:B------:R-:W-:Y:S02]  /*1e50*/  F2FP.BF16.F32.PACK_AB R59, R63, R62 ;  /* 0x0000003e3f3b723e */ /* 0x000fe400000010ff */
[----:B------:R-:W-:Y:S02]  /*1e60*/  F2FP.BF16.F32.PACK_AB R64, R65, R64 ;  /* 0x000000404140723e */ /* 0x000fe400000010ff */
[----:B------:R-:W-:Y:S02]  /*1e70*/  LOP3.LUT R0, R0, 0x60, RZ, 0x3c, !PT ;  /* 0x0000006000007812 */ /* 0x000fe400078e3cff */
[----:B------:R-:W-:-:S02]  /*1e80*/  F2FP.BF16.F32.PACK_AB R34, R37, R36 ;  /* 0x000000242522723e */ /* 0x000fc400000010ff */
[----:B------:R-:W-:Y:S01]  /*1e90*/  F2FP.BF16.F32.PACK_AB R35, R39, R38 ;  /* 0x000000262723723e */ /* 0x000fe200000010ff */
[----:B------:R-:W-:Y:S01]  /*1ea0*/  VIADD R0, R0, UR16 ;  /* 0x0000001000007c36 */ /* 0x000fe20008000000 */
[----:B------:R-:W-:Y:S02]  /*1eb0*/  F2FP.BF16.F32.PACK_AB R40, R41, R40 ;  /* 0x000000282928723e */ /* 0x000fe400000010ff */
[----:B------:R-:W-:Y:S02]  /*1ec0*/  F2FP.BF16.F32.PACK_AB R65, R67, R66 ;  /* 0x000000424341723e */ /* 0x000fe400000010ff */
[----:B------:R-:W-:Y:S01]  /*1ed0*/  F2FP.BF16.F32.PACK_AB R41, R43, R42 ;  /* 0x0000002a2b29723e */ /* 0x000fe200000010ff */
[----:B------:R-:W1:Y:S02]  /*1ee0*/  @!P2 SYNCS.CCTL.IV [UR16+0xc008] ;  /* 0x00c00800ff00a9b1 */ /* 0x000e640008000010 */
[----:B-1----:R-:W-:Y:S01]  /*1ef0*/  BAR.SYNC.DEFER_BLOCKING 0x0 ;  /* 0x0000000000007b1d */ /* 0x002fe20000010000 */
[----:B------:R-:W-:-:S02]  /*1f00*/  F2FP.BF16.F32.PACK_AB R66, R69, R68 ;  /* 0x000000444542723e */ /* 0x000fc400000010ff */
[----:B------:R-:W-:Y:S02]  /*1f10*/  F2FP.BF16.F32.PACK_AB R67, R71, R70 ;  /* 0x000000464743723e */ /* 0x000fe400000010ff */
[----:B------:R-:W-:Y:S02]  /*1f20*/  F2FP.BF16.F32.PACK_AB R72, R73, R72 ;  /* 0x000000484948723e */ /* 0x000fe400000010ff */
[----:B------:R-:W-:Y:S02]  /*1f30*/  F2FP.BF16.F32.PACK_AB R42, R45, R44 ;  /* 0x0000002c2d2a723e */ /* 0x000fe400000010ff */
[----:B------:R-:W-:Y:S02]  /*1f40*/  F2FP.BF16.F32.PACK_AB R43, R47, R46 ;  /* 0x0000002e2f2b723e */ /* 0x000fe400000010ff */
[----:B------:R-:W-:Y:S02]  /*1f50*/  F2FP.BF16.F32.PACK_AB R48, R49, R48 ;  /* 0x000000303130723e */ /* 0x000fe400000010ff */
[----:B------:R-:W-:-:S02]  /*1f60*/  F2FP.BF16.F32.PACK_AB R73, R75, R74 ;  /* 0x0000004a4b49723e */ /* 0x000fc400000010ff */
[----:B------:R-:W-:Y:S02]  /*1f70*/  F2FP.BF16.F32.PACK_AB R49, R51, R50 ;  /* 0x000000323331723e */ /* 0x000fe400000010ff */
[----:B------:R-:W-:Y:S02]  /*1f80*/  F2FP.BF16.F32.PACK_AB R74, R77, R76 ;  /* 0x0000004c4d4a723e */ /* 0x000fe400000010ff */
[----:B------:R-:W-:Y:S02]  /*1f90*/  F2FP.BF16.F32.PACK_AB R75, R79, R78 ;  /* 0x0000004e4f4b723e */ /* 0x000fe400000010ff */
[----:B------:R-:W-:Y:S02]  /*1fa0*/  F2FP.BF16.F32.PACK_AB R80, R81, R80 ;  /* 0x000000505150723e */ /* 0x000fe400000010ff */
[----:B------:R-:W-:Y:S01]  /*1fb0*/  F2FP.BF16.F32.PACK_AB R50, R53, R52 ;  /* 0x000000343532723e */ /* 0x000fe200000010ff */
[----:B------:R-:W1:Y:S02]  /*1fc0*/  @!P2 SYNCS.CCTL.IV [UR16+0xc010] ;  /* 0x00c01000ff00a9b1 */ /* 0x000e640008000010 */
[----:B-1----:R-:W-:Y:S01]  /*1fd0*/  STSM.16.M88.4 [R2], R24 ;  /* 0x0000001802007844 */ /* 0x002fe20000000200 */
[----:B------:R-:W-:-:S02]  /*1fe0*/  F2FP.BF16.F32.PACK_AB R51, R55, R54 ;  /* 0x000000363733723e */ /* 0x000fc400000010ff */
[----:B------:R-:W-:Y:S01]  /*1ff0*/  F2FP.BF16.F32.PACK_AB R81, R83, R82 ;  /* 0x000000525351723e */ /* 0x000fe200000010ff */
[----:B------:R-:W-:Y:S01]  /*2000*/  STSM.16.M88.4 [R2+0x4000], R56 ;  /* 0x0040003802007844 */ /* 0x000fe20000000200 */
[----:B------:R-:W-:Y:S02]  /*2010*/  F2FP.BF16.F32.PACK_AB R82, R85, R84 ;  /* 0x000000545552723e */ /* 0x000fe400000010ff */
[----:B------:R-:W-:Y:S01]  /*2020*/  F2FP.BF16.F32.PACK_AB R83, R87, R86 ;  /* 0x000000565753723e */ /* 0x000fe200000010ff */
[----:B------:R-:W-:Y:S01]  /*2030*/  STSM.16.M88.4 [R3], R32 ;  /* 0x0000002003007844 */ /* 0x000fe20000000200 */
[----:B------:R-:W-:-:S03]  /*2040*/  ISETP.LT.U32.AND P0, PT, R6, 0x40, P0 ;  /* 0x000000400600780c */ /* 0x000fc60000701070 */
[----:B------:R-:W-:Y:S04]  /*2050*/  STSM.16.M88.4 [R3+0x4000], R64 ;  /* 0x0040004003007844 */ /* 0x000fe80000000200 */
[----:B------:R-:W-:Y:S04]  /*2060*/  STSM.16.M88.4 [R4], R40 ;  /* 0x0000002804007844 */ /* 0x000fe80000000200 */
[----:B------:R-:W-:Y:S02]  /*2070*/  STSM.16.M88.4 [R4+0x4000], R72 ;  /* 0x0040004804007844 */ /* 0x000fe40000000200 */
[----:B------:R-:W-:Y:S01]  /*2080*/  VOTEU.ANY UP0, P0 ;  /* 0x00000000003f7886 */ /* 0x000fe20000000100 */
[----:B------:R-:W-:Y:S01]  /*2090*/  VOTEU.ANY UP1, P0 ;  /* 0x00000000003f7886 */ /* 0x000fe20000020100 */
[----:B------:R-:W-:Y:S03]  /*20a0*/  STSM.16.M88.4 [R0], R48 ;  /* 0x0000003000007844 */ /* 0x000fe60000000200 */
[----:B---3--:R-:W-:Y:S01]  /*20b0*/  @UP0 UMOV UR6, UR22 ;  /* 0x0000001600060c82 */ /* 0x008fe20008000000 */
[----:B------:R-:W-:Y:S01]  /*20c0*/  STSM.16.M88.4 [R0+0x4000], R80 ;  /* 0x0040005000007844 */ /* 0x000fe20000000200 */
[----:B------:R-:W-:Y:S01]  /*20d0*/  @UP0 UMOV UR7, UR23 ;  /* 0x0000001700070c82 */ /* 0x000fe20008000000 */
[----:B------:R1:W-:Y:S06]  /*20e0*/  MEMBAR.ALL.CTA ;  /* 0x0000000000007992 */ /* 0x0003ec0000008000 */
[----:B-1----:R-:W1:Y:S02]  /*20f0*/  FENCE.VIEW.ASYNC.S ;  /* 0x00000000000073c6 */ /* 0x002e640000000000 */
[----:B-1----:R-:W-:Y:S06]  /*2100*/  BAR.SYNC.DEFER_BLOCKING 0x0 ;  /* 0x0000000000007b1d */ /* 0x002fec0000010000 */
[----:B------:R1:W-:Y:S01]  /*2110*/  @UP1 UTMASTG.2D [UR8], [UR6] ;  /* 0x00000008060013b5 */ /* 0x0003e20008008000 */
[----:B------:R0:W-:Y:S01]  /*2120*/  UTMACMDFLUSH ;  /* 0x00000000000079b7 */ /* 0x0001e20000000000 */
[----:B------:R-:W-:-:S04]  /*2130*/  DEPBAR.LE SB0, 0x0 ;  /* 0x000080000000791a */ /* 0x000fc80000000000 */
[----:B------:R-:W-:Y:S06]  /*2140*/  BAR.SYNC.DEFER_BLOCKING 0x0 ;  /* 0x0000000000007b1d */ /* 0x000fec0000010000 */
[----:B-1----:R-:W-:Y:S05]  /*2150*/  EXIT ;  /* 0x000000000000794d */ /* 0x002fea0003800000 */
.L_x_48:
[----:B------:R-:W1:Y:S02]  /*2160*/  SYNCS.PHASECHK.TRANS64.TRYWAIT P0, [UR30+0xc000], R2 ;  /* 0x00c00002ff0075a7 */ /* 0x000e64000800015e */
[----:B-1----:R-:W-:Y:S05]  /*2170*/  @!P0 BRA `(.L_x_48) ;  /* 0xfffffffc00f88947 */ /* 0x002fea000383ffff */
[----:B------:R-:W-:Y:S05]  /*2180*/  BRA `(.L_x_50) ;  /* 0xfffffff8003c7947 */ /* 0x000fea000383ffff */
.L_x_51:
[----:B------:R-:W-:-:S00]  /*2190*/  BRA `(.L_x_51) ;  /* 0xfffffffc00fc7947 */ /* 0x000fc0000383ffff */
[----:B------:R-:W-:-:S00]  /*21a0*/  NOP ;  /* 0x0000000000007918 */ /* 0x000fc00000000000 */
        /* <DEDUP_REMOVED lines=13> */
.L_x_52:


//--------------------- .nv.shared.gluon_wgmma    --------------------------
	.section	.nv.shared.gluon_wgmma,"aw",@nobits
	.sectionflags	@""
	.align	16
	.zero		1024


//--------------------- .nv.shared.reserved.0     --------------------------
	.section	.nv.shared.reserved.0,"aw",@nobits
	.weak		__nv_reservedSMEM_offset_0_alias
	.size		__nv_reservedSMEM_offset_0_alias, 0, 0
	.other		__nv_reservedSMEM_offset_0_alias,@"STO_CUDA_RESERVED_SHARED STV_DEFAULT"
__nv_reservedSMEM_offset_0_alias:
	.zero		0


//--------------------- .nv.constant0.gluon_wgmma --------------------------
	.section	.nv.constant0.gluon_wgmma,"a",@progbits
	.sectionflags	@""
	.align	4
.nv.constant0.gluon_wgmma:
	.zero		608


//--------------------- SYMBOLS --------------------------

	.type		.nv.reservedSmem.offset0,@object
	.size		.nv.reservedSmem.offset0,0x4
